	.headerflags	@"EF_CUDA_TEXMODE_UNIFIED EF_CUDA_64BIT_ADDRESS EF_CUDA_SM86 EF_CUDA_VIRTUAL_SM(EF_CUDA_SM86)"
	.elftype	@"ET_EXEC"


//--------------------- .nv.info                  --------------------------
	.section	.nv.info,"",@"SHT_CUDA_INFO"
	.align	4


	//----- nvinfo : EIATTR_REGCOUNT
	.align		4
        /*0000*/ 	.byte	0x04, 0x2f
        /*0002*/ 	.short	(.L_5 - .L_4)
	.align		4
.L_4:
        /*0004*/ 	.word	index@(triton_red_fused__to_copy_add_embedding_mean_mul_pow_rsqrt_8)
        /*0008*/ 	.word	0x00000050


	//----- nvinfo : EIATTR_MIN_STACK_SIZE
	.align		4
.L_5:
        /*000c*/ 	.byte	0x04, 0x12
        /*000e*/ 	.short	(.L_7 - .L_6)
	.align		4
.L_6:
        /*0010*/ 	.word	index@(triton_red_fused__to_copy_add_embedding_mean_mul_pow_rsqrt_8)
        /*0014*/ 	.word	0x00000000


	//----- nvinfo : EIATTR_FRAME_SIZE
	.align		4
.L_7:
        /*0018*/ 	.byte	0x04, 0x11
        /*001a*/ 	.short	(.L_9 - .L_8)
	.align		4
.L_8:
        /*001c*/ 	.word	index@(triton_red_fused__to_copy_add_embedding_mean_mul_pow_rsqrt_8)
        /*0020*/ 	.word	0x00000000


	//----- nvinfo : EIATTR_MIN_STACK_SIZE
	.align		4
.L_9:
        /*0024*/ 	.byte	0x04, 0x12
        /*0026*/ 	.short	(.L_11 - .L_10)
	.align		4
.L_10:
        /*0028*/ 	.word	index@(triton_red_fused__to_copy_add_embedding_mean_mul_pow_rsqrt_8)
        /*002c*/ 	.word	0x00000000
.L_11:


//--------------------- .nv.info.triton_red_fused__to_copy_add_embedding_mean_mul_pow_rsqrt_8 --------------------------
	.section	.nv.info.triton_red_fused__to_copy_add_embedding_mean_mul_pow_rsqrt_8,"",@"SHT_CUDA_INFO"
	.sectionflags	@""
	.align	4


	//----- nvinfo : EIATTR_CUDA_API_VERSION
	.align		4
        /*0000*/ 	.byte	0x04, 0x37
        /*0002*/ 	.short	(.L_13 - .L_12)
.L_12:
        /*0004*/ 	.word	0x0000007c


	//----- nvinfo : EIATTR_SW2861232_WAR
	.align		4
.L_13:
        /*0008*/ 	.byte	0x01, 0x35
	.zero		2


	//----- nvinfo : EIATTR_PARAM_CBANK
	.align		4
        /*000c*/ 	.byte	0x04, 0x0a
        /*000e*/ 	.short	(.L_15 - .L_14)
	.align		4
.L_14:
        /*0010*/ 	.word	index@(.nv.constant0.triton_red_fused__to_copy_add_embedding_mean_mul_pow_rsqrt_8)
        /*0014*/ 	.short	0x0160
        /*0016*/ 	.short	0x0048


	//----- nvinfo : EIATTR_CBANK_PARAM_SIZE
	.align		4
.L_15:
        /*0018*/ 	.byte	0x03, 0x19
        /*001a*/ 	.short	0x0048


	//----- nvinfo : EIATTR_KPARAM_INFO
	.align		4
        /*001c*/ 	.byte	0x04, 0x17
        /*001e*/ 	.short	(.L_17 - .L_16)
.L_16:
        /*0020*/ 	.word	0x00000000
        /*0024*/ 	.short	0x0009
        /*0026*/ 	.short	0x0040
        /*0028*/ 	.byte	0x00, 0xf4, 0x21, 0x00


	//----- nvinfo : EIATTR_KPARAM_INFO
	.align		4
.L_17:
        /*002c*/ 	.byte	0x04, 0x17
        /*002e*/ 	.short	(.L_19 - .L_18)
.L_18:
        /*0030*/ 	.word	0x00000000
        /*0034*/ 	.short	0x0008
        /*0036*/ 	.short	0x003c
        /*0038*/ 	.byte	0x00, 0xf0, 0x11, 0x00


	//----- nvinfo : EIATTR_KPARAM_INFO
	.align		4
.L_19:
        /*003c*/ 	.byte	0x04, 0x17
        /*003e*/ 	.short	(.L_21 - .L_20)
.L_20:
        /*0040*/ 	.word	0x00000000
        /*0044*/ 	.short	0x0007
        /*0046*/ 	.short	0x0038
        /*0048*/ 	.byte	0x00, 0xf0, 0x11, 0x00


	//----- nvinfo : EIATTR_KPARAM_INFO
	.align		4
.L_21:
        /*004c*/ 	.byte	0x04, 0x17
        /*004e*/ 	.short	(.L_23 - .L_22)
.L_22:
        /*0050*/ 	.word	0x00000000
        /*0054*/ 	.short	0x0006
        /*0056*/ 	.short	0x0030
        /*0058*/ 	.byte	0x00, 0xf4, 0x21, 0x00


	//----- nvinfo : EIATTR_KPARAM_INFO
	.align		4
.L_23:
        /*005c*/ 	.byte	0x04, 0x17
        /*005e*/ 	.short	(.L_25 - .L_24)
.L_24:
        /*0060*/ 	.word	0x00000000
        /*0064*/ 	.short	0x0005
        /*0066*/ 	.short	0x0028
        /*0068*/ 	.byte	0x00, 0xf4, 0x21, 0x00


	//----- nvinfo : EIATTR_KPARAM_INFO
	.align		4
.L_25:
        /*006c*/ 	.byte	0x04, 0x17
        /*006e*/ 	.short	(.L_27 - .L_26)
.L_26:
        /*0070*/ 	.word	0x00000000
        /*0074*/ 	.short	0x0004
        /*0076*/ 	.short	0x0020
        /*0078*/ 	.byte	0x00, 0xf4, 0x21, 0x00


	//----- nvinfo : EIATTR_KPARAM_INFO
	.align		4
.L_27:
        /*007c*/ 	.byte	0x04, 0x17
        /*007e*/ 	.short	(.L_29 - .L_28)
.L_28:
        /*0080*/ 	.word	0x00000000
        /*0084*/ 	.short	0x0003
        /*0086*/ 	.short	0x0018
        /*0088*/ 	.byte	0x00, 0xf4, 0x21, 0x00


	//----- nvinfo : EIATTR_KPARAM_INFO
	.align		4
.L_29:
        /*008c*/ 	.byte	0x04, 0x17
        /*008e*/ 	.short	(.L_31 - .L_30)
.L_30:
        /*0090*/ 	.word	0x00000000
        /*0094*/ 	.short	0x0002
        /*0096*/ 	.short	0x0010
        /*0098*/ 	.byte	0x00, 0xf4, 0x21, 0x00


	//----- nvinfo : EIATTR_KPARAM_INFO
	.align		4
.L_31:
        /*009c*/ 	.byte	0x04, 0x17
        /*009e*/ 	.short	(.L_33 - .L_32)
.L_32:
        /*00a0*/ 	.word	0x00000000
        /*00a4*/ 	.short	0x0001
        /*00a6*/ 	.short	0x0008
        /*00a8*/ 	.byte	0x00, 0xf4, 0x21, 0x00


	//----- nvinfo : EIATTR_KPARAM_INFO
	.align		4
.L_33:
        /*00ac*/ 	.byte	0x04, 0x17
        /*00ae*/ 	.short	(.L_35 - .L_34)
.L_34:
        /*00b0*/ 	.word	0x00000000
        /*00b4*/ 	.short	0x0000
        /*00b6*/ 	.short	0x0000
        /*00b8*/ 	.byte	0x00, 0xf4, 0x21, 0x00


	//----- nvinfo : EIATTR_MAXREG_COUNT
	.align		4
.L_35:
        /*00bc*/ 	.byte	0x03, 0x1b
        /*00be*/ 	.short	0x00ff


	//----- nvinfo : EIATTR_EXTERNS
	.align		4
        /*00c0*/ 	.byte	0x04, 0x0f
        /*00c2*/ 	.short	(.L_37 - .L_36)


	//   ....[0]....
	.align		4
.L_36:
        /*00c4*/ 	.word	index@(__assertfail)


	//----- nvinfo : EIATTR_COOP_GROUP_MASK_REGIDS
	.align		4
.L_37:
        /*00c8*/ 	.byte	0x04, 0x29
        /*00ca*/ 	.short	(.L_39 - .L_38)


	//   ....[0]....
.L_38:
        /*00cc*/ 	.word	0xffffffff


	//   ....[1]....
        /*00d0*/ 	.word	0xffffffff


	//   ....[2]....
        /*00d4*/ 	.word	0xffffffff


	//   ....[3]....
        /*00d8*/ 	.word	0xffffffff


	//   ....[4]....
        /*00dc*/ 	.word	0xffffffff


	//   ....[5]....
        /*00e0*/ 	.word	0xffffffff


	//   ....[6]....
        /*00e4*/ 	.word	0xffffffff


	//   ....[7]....
        /*00e8*/ 	.word	0xffffffff


	//   ....[8]....
        /*00ec*/ 	.word	0xffffffff


	//   ....[9]....
        /*00f0*/ 	.word	0xffffffff


	//   ....[10]....
        /*00f4*/ 	.word	0xffffffff


	//----- nvinfo : EIATTR_COOP_GROUP_INSTR_OFFSETS
	.align		4
.L_39:
        /*00f8*/ 	.byte	0x04, 0x28
        /*00fa*/ 	.short	(.L_41 - .L_40)


	//   ....[0]....
.L_40:
        /*00fc*/ 	.word	0x00001880


	//   ....[1]....
        /*0100*/ 	.word	0x000018a0


	//   ....[2]....
        /*0104*/ 	.word	0x00001910


	//   ....[3]....
        /*0108*/ 	.word	0x00001930


	//   ....[4]....
        /*010c*/ 	.word	0x00001970


	//   ....[5]....
        /*0110*/ 	.word	0x00001980


	//   ....[6]....
        /*0114*/ 	.word	0x000019c0


	//   ....[7]....
        /*0118*/ 	.word	0x000019e0


	//   ....[8]....
        /*011c*/ 	.word	0x00001a30


	//   ....[9]....
        /*0120*/ 	.word	0x00001a60


	//   ....[10]....
        /*0124*/ 	.word	0x00001b10


	//----- nvinfo : EIATTR_SYSCALL_OFFSETS
	.align		4
.L_41:
        /*0128*/ 	.byte	0x04, 0x46
        /*012a*/ 	.short	(.L_43 - .L_42)


	//   ....[0]....
.L_42:
        /*012c*/ 	.word	0x000022e0


	//----- nvinfo : EIATTR_EXIT_INSTR_OFFSETS
	.align		4
.L_43:
        /*0130*/ 	.byte	0x04, 0x1c
        /*0132*/ 	.short	(.L_45 - .L_44)


	//   ....[0]....
.L_44:
        /*0134*/ 	.word	0x000021b0


	//----- nvinfo : EIATTR_REQNTID
	.align		4
.L_45:
        /*0138*/ 	.byte	0x04, 0x10
        /*013a*/ 	.short	(.L_47 - .L_46)
.L_46:
        /*013c*/ 	.word	0x00000100
        /*0140*/ 	.word	0x00000001
        /*0144*/ 	.word	0x00000001
.L_47:


//--------------------- .nv.callgraph             --------------------------
	.section	.nv.callgraph,"",@"SHT_CUDA_CALLGRAPH"
	.align	4
	.sectionentsize	8
	.align		4
        /*0000*/ 	.word	0x00000000
	.align		4
        /*0004*/ 	.word	0xffffffff
	.align		4
        /*0008*/ 	.word	index@(triton_red_fused__to_copy_add_embedding_mean_mul_pow_rsqrt_8)
	.align		4
        /*000c*/ 	.word	index@(__assertfail)
	.align		4
        /*0010*/ 	.word	0x00000000
	.align		4
        /*0014*/ 	.word	0xfffffffe
	.align		4
        /*0018*/ 	.word	0x00000000
	.align		4
        /*001c*/ 	.word	0xfffffffd
	.align		4
        /*0020*/ 	.word	0x00000000
	.align		4
        /*0024*/ 	.word	0xfffffffc


//--------------------- .nv.rel.action            --------------------------
	.section	.nv.rel.action,"",@"SHT_CUDA_RELOCINFO"
	.align	8
	.sectionentsize	8
        /*0000*/ 	.byte	0x73, 0x00, 0x00, 0x00, 0x00, 0x00, 0x00, 0x00, 0x00, 0x00, 0x00, 0x11, 0x25, 0x00, 0x05, 0x36


//--------------------- .nv.constant4             --------------------------
	.section	.nv.constant4,"a",@progbits
	.align	8
	.align		8
.nv.constant4:
        /*0000*/ 	.dword	__assertfail
	.align		8
        /*0008*/ 	.dword	assertFunc_0
	.align		8
        /*0010*/ 	.dword	assertFile_0
	.align		8
        /*0018*/ 	.dword	assertMessage_0
	.align		8
        /*0020*/ 	.dword	_$_str


//--------------------- .nv.constant0.triton_red_fused__to_copy_add_embedding_mean_mul_pow_rsqrt_8 --------------------------
	.section	.nv.constant0.triton_red_fused__to_copy_add_embedding_mean_mul_pow_rsqrt_8,"a",@progbits
	.sectionflags	@""
	.align	4
.nv.constant0.triton_red_fused__to_copy_add_embedding_mean_mul_pow_rsqrt_8:
	.zero		424


//--------------------- .text.triton_red_fused__to_copy_add_embedding_mean_mul_pow_rsqrt_8 --------------------------
	.section	.text.triton_red_fused__to_copy_add_embedding_mean_mul_pow_rsqrt_8,"ax",@progbits
	.sectionflags	@"SHF_BARRIERS=1"
	.sectioninfo	@"SHI_REGISTERS=80"
	.align	128
        .global         triton_red_fused__to_copy_add_embedding_mean_mul_pow_rsqrt_8
        .type           triton_red_fused__to_copy_add_embedding_mean_mul_pow_rsqrt_8,@function
        .size           triton_red_fused__to_copy_add_embedding_mean_mul_pow_rsqrt_8,(.L_x_4 - triton_red_fused__to_copy_add_embedding_mean_mul_pow_rsqrt_8)
        .other          triton_red_fused__to_copy_add_embedding_mean_mul_pow_rsqrt_8,@"STO_CUDA_ENTRY STV_DEFAULT"
triton_red_fused__to_copy_add_embedding_mean_mul_pow_rsqrt_8:
.text.triton_red_fused__to_copy_add_embedding_mean_mul_pow_rsqrt_8:
[----:B------:R-:W-:Y:S02]  /*0000*/  IMAD.MOV.U32 R1, RZ, RZ, c[0x0][0x28] ;  /* 0x00000a00ff017624 */ /* 0x000fe400078e00ff */
[----:B------:R-:W0:Y:S01]  /*0010*/  S2R R6, SR_CTAID.X ;  /* 0x0000000000067919 */ /* 0x000e220000002500 */
[----:B------:R-:W-:Y:S01]  /*0020*/  MOV R7, 0x8 ;  /* 0x0000000800077802 */ /* 0x000fe20000000f00 */
[----:B------:R-:W-:Y:S01]  /*0030*/  CS2R R20, SRZ ;  /* 0x0000000000147805 */ /* 0x000fe2000001ff00 */
[----:B------:R-:W-:Y:S01]  /*0040*/  CS2R R22, SRZ ;  /* 0x0000000000167805 */ /* 0x000fe2000001ff00 */
[----:B------:R-:W-:Y:S01]  /*0050*/  ULDC.64 UR4, c[0x0][0x118] ;  /* 0x0000460000047ab9 */ /* 0x000fe20000000a00 */
[----:B0-----:R-:W-:-:S04]  /*0060*/  IMAD.SHL.U32 R6, R6, 0x8, RZ ;  /* 0x0000000806067824 */ /* 0x001fc800078e00ff */
[C---:B------:R-:W-:Y:S01]  /*0070*/  IMAD.WIDE R26, R6.reuse, R7, c[0x0][0x168] ;  /* 0x00005a00061a7625 */ /* 0x040fe200078e0207 */
[----:B------:R-:W-:Y:S01]  /*0080*/  ISETP.GE.AND P0, PT, R6, 0x200, PT ;  /* 0x000002000600780c */ /* 0x000fe20003f06270 */
[----:B------:R-:W-:Y:S01]  /*0090*/  CS2R R16, SRZ ;  /* 0x0000000000107805 */ /* 0x000fe2000001ff00 */
[----:B------:R-:W-:-:S11]  /*00a0*/  CS2R R18, SRZ ;  /* 0x0000000000127805 */ /* 0x000fd6000001ff00 */
[----:B------:R0:W2:Y:S04]  /*00b0*/  @!P0 LDG.E.EL.128 R20, [R26.64+0x10] ;  /* 0x000010041a148981 */ /* 0x0000a8000c2e1d00 */
[----:B------:R0:W3:Y:S01]  /*00c0*/  @!P0 LDG.E.EL.128 R16, [R26.64+0x20] ;  /* 0x000020041a108981 */ /* 0x0000e2000c2e1d00 */
[----:B------:R-:W-:Y:S01]  /*00d0*/  CS2R R12, SRZ ;  /* 0x00000000000c7805 */ /* 0x000fe2000001ff00 */
[----:B------:R-:W-:Y:S01]  /*00e0*/  CS2R R14, SRZ ;  /* 0x00000000000e7805 */ /* 0x000fe2000001ff00 */
[----:B------:R-:W-:Y:S01]  /*00f0*/  CS2R R8, SRZ ;  /* 0x0000000000087805 */ /* 0x000fe2000001ff00 */
[----:B------:R-:W-:-:S04]  /*0100*/  CS2R R10, SRZ ;  /* 0x00000000000a7805 */ /* 0x000fc8000001ff00 */
[----:B------:R0:W4:Y:S04]  /*0110*/  @!P0 LDG.E.EL.128 R12, [R26.64] ;  /* 0x000000041a0c8981 */ /* 0x000128000c2e1d00 */
[----:B------:R0:W5:Y:S01]  /*0120*/  @!P0 LDG.E.EL.128 R8, [R26.64+0x30] ;  /* 0x000030041a088981 */ /* 0x000162000c2e1d00 */
[----:B------:R-:W-:-:S03]  /*0130*/  CS2R R4, SRZ ;  /* 0x0000000000047805 */ /* 0x000fc6000001ff00 */
[----:B------:R-:W1:Y:S02]  /*0140*/  S2R R0, SR_TID.X ;  /* 0x0000000000007919 */ /* 0x000e640000002100 */
[----:B-1----:R-:W-:-:S04]  /*0150*/  SHF.R.U32.HI R3, RZ, 0x6, R0 ;  /* 0x00000006ff037819 */ /* 0x002fc80000011600 */
[----:B------:R-:W-:-:S04]  /*0160*/  SGXT.U32 R3, R3, 0x2 ;  /* 0x000000020303781a */ /* 0x000fc80000000000 */
[----:B------:R-:W-:Y:S02]  /*0170*/  LOP3.LUT R62, R3, R6, RZ, 0xfc, !PT ;  /* 0x00000006033e7212 */ /* 0x000fe400078efcff */
[----:B------:R-:W-:Y:S02]  /*0180*/  LOP3.LUT R65, R6, 0x4, R3, 0xfe, !PT ;  /* 0x0000000406417812 */ /* 0x000fe400078efe03 */
[C---:B------:R-:W-:Y:S01]  /*0190*/  ISETP.GE.AND P2, PT, R62.reuse, 0x200, PT ;  /* 0x000002003e00780c */ /* 0x040fe20003f46270 */
[----:B------:R-:W-:Y:S01]  /*01a0*/  CS2R R2, SRZ ;  /* 0x0000000000027805 */ /* 0x000fe2000001ff00 */
[----:B------:R-:W-:Y:S01]  /*01b0*/  ISETP.GE.AND P3, PT, R65, 0x200, PT ;  /* 0x000002004100780c */ /* 0x000fe20003f66270 */
[----:B------:R-:W-:-:S04]  /*01c0*/  IMAD.WIDE R24, R62, R7, c[0x0][0x168] ;  /* 0x00005a003e187625 */ /* 0x000fc800078e0207 */
[----:B0-----:R-:W-:-:S06]  /*01d0*/  IMAD.WIDE R26, R65, R7, c[0x0][0x168] ;  /* 0x00005a00411a7625 */ /* 0x001fcc00078e0207 */
[----:B------:R0:W5:Y:S04]  /*01e0*/  @!P2 LDG.E.EL.64 R2, [R24.64] ;  /* 0x000000041802a981 */ /* 0x000168000c2e1b00 */
[----:B------:R-:W5:Y:S01]  /*01f0*/  @!P3 LDG.E.EL.64 R4, [R26.64] ;  /* 0x000000041a04b981 */ /* 0x000f62000c2e1b00 */
[----:B------:R-:W-:Y:S01]  /*0200*/  MOV R52, 0x2 ;  /* 0x0000000200347802 */ /* 0x000fe20000000f00 */
[----:B------:R-:W-:Y:S01]  /*0210*/  IMAD.SHL.U32 R65, R65, 0x1000, RZ ;  /* 0x0000100041417824 */ /* 0x000fe200078e00ff */
[----:B------:R-:W-:Y:S01]  /*0220*/  MOV R47, RZ ;  /* 0x000000ff002f7202 */ /* 0x000fe20000000f00 */
[----:B------:R-:W-:Y:S01]  /*0230*/  IMAD.SHL.U32 R62, R62, 0x1000, RZ ;  /* 0x000010003e3e7824 */ /* 0x000fe200078e00ff */
[----:B------:R-:W-:Y:S01]  /*0240*/  MOV R44, RZ ;  /* 0x000000ff002c7202 */ /* 0x000fe20000000f00 */
[C---:B------:R-:W-:Y:S01]  /*0250*/  IMAD.SHL.U32 R67, R0.reuse, 0x8, RZ ;  /* 0x0000000800437824 */ /* 0x040fe200078e00ff */
[----:B------:R-:W-:Y:S01]  /*0260*/  CS2R R42, SRZ ;  /* 0x00000000002a7805 */ /* 0x000fe2000001ff00 */
[C---:B------:R-:W-:Y:S01]  /*0270*/  IMAD.SHL.U32 R66, R0.reuse, 0x2, RZ ;  /* 0x0000000200427824 */ /* 0x040fe200078e00ff */
[----:B------:R-:W-:Y:S01]  /*0280*/  CS2R R40, SRZ ;  /* 0x0000000000287805 */ /* 0x000fe2000001ff00 */
[----:B------:R-:W-:Y:S01]  /*0290*/  IMAD.WIDE R60, R65, R52, c[0x0][0x178] ;  /* 0x00005e00413c7625 */ /* 0x000fe200078e0234 */
[----:B------:R-:W-:-:S02]  /*02a0*/  LOP3.LUT R0, R0, 0x3f, RZ, 0xc0, !PT ;  /* 0x0000003f00007812 */ /* 0x000fc400078ec0ff */
[----:B------:R-:W-:Y:S01]  /*02b0*/  LOP3.LUT R67, R67, 0x1f8, RZ, 0xc0, !PT ;  /* 0x000001f843437812 */ /* 0x000fe200078ec0ff */
[----:B------:R-:W-:Y:S01]  /*02c0*/  IMAD.WIDE R58, R65, R52, c[0x0][0x160] ;  /* 0x00005800413a7625 */ /* 0x000fe200078e0234 */
[----:B------:R-:W-:-:S03]  /*02d0*/  LOP3.LUT R66, R66, 0x1fe, RZ, 0xc0, !PT ;  /* 0x000001fe42427812 */ /* 0x000fc600078ec0ff */
[----:B------:R-:W-:-:S04]  /*02e0*/  IMAD.WIDE R56, R62, R52, c[0x0][0x180] ;  /* 0x000060003e387625 */ /* 0x000fc800078e0234 */
[----:B------:R-:W-:-:S04]  /*02f0*/  IMAD.WIDE R54, R62, R52, c[0x0][0x178] ;  /* 0x00005e003e367625 */ /* 0x000fc800078e0234 */
[----:B------:R-:W-:Y:S02]  /*0300*/  IMAD.MOV.U32 R46, RZ, RZ, -0x200 ;  /* 0xfffffe00ff2e7424 */ /* 0x000fe400078e00ff */
[----:B------:R-:W-:Y:S01]  /*0310*/  IMAD.MOV.U32 R45, RZ, RZ, -0x1 ;  /* 0xffffffffff2d7424 */ /* 0x000fe200078e00ff */
[----:B--2---:R-:W-:Y:S02]  /*0320*/  ISETP.GE.AND P0, PT, R21, RZ, PT ;  /* 0x000000ff1500720c */ /* 0x004fe40003f06270 */
[----:B------:R-:W-:Y:S02]  /*0330*/  IADD3 R7, P4, R20, 0x7d80, RZ ;  /* 0x00007d8014077810 */ /* 0x000fe40007f9e0ff */
[----:B------:R-:W-:Y:S02]  /*0340*/  IADD3 R29, P5, R22, 0x7d80, RZ ;  /* 0x00007d80161d7810 */ /* 0x000fe40007fbe0ff */
[----:B------:R-:W-:Y:S02]  /*0350*/  ISETP.GE.AND P1, PT, R23, RZ, PT ;  /* 0x000000ff1700720c */ /* 0x000fe40003f26270 */
[----:B------:R-:W-:Y:S01]  /*0360*/  SEL R7, R7, R20, !P0 ;  /* 0x0000001407077207 */ /* 0x000fe20004000000 */
[----:B------:R-:W-:Y:S01]  /*0370*/  IMAD.X R20, RZ, RZ, R21, P4 ;  /* 0x000000ffff147224 */ /* 0x000fe200020e0615 */
[----:B------:R-:W-:Y:S01]  /*0380*/  SEL R22, R29, R22, !P1 ;  /* 0x000000161d167207 */ /* 0x000fe20004800000 */
[----:B------:R-:W-:-:S03]  /*0390*/  IMAD.X R31, RZ, RZ, R23, P5 ;  /* 0x000000ffff1f7224 */ /* 0x000fc600028e0617 */
[----:B------:R-:W-:Y:S02]  /*03a0*/  SEL R20, R20, R21, !P0 ;  /* 0x0000001514147207 */ /* 0x000fe40004000000 */
[----:B------:R-:W-:Y:S02]  /*03b0*/  SEL R23, R31, R23, !P1 ;  /* 0x000000171f177207 */ /* 0x000fe40004800000 */
[----:B------:R-:W-:Y:S02]  /*03c0*/  ISETP.GT.U32.AND P0, PT, R7, R22, PT ;  /* 0x000000160700720c */ /* 0x000fe40003f04070 */
[----:B---3--:R-:W-:Y:S02]  /*03d0*/  IADD3 R21, P4, R16, 0x7d80, RZ ;  /* 0x00007d8010157810 */ /* 0x008fe40007f9e0ff */
[----:B------:R-:W-:Y:S02]  /*03e0*/  ISETP.GT.U32.AND.EX P0, PT, R20, R23, PT, P0 ;  /* 0x000000171400720c */ /* 0x000fe40003f04100 */
[----:B------:R-:W-:-:S02]  /*03f0*/  ISETP.GE.AND P1, PT, R17, RZ, PT ;  /* 0x000000ff1100720c */ /* 0x000fc40003f26270 */
[----:B------:R-:W-:Y:S02]  /*0400*/  SEL R7, R7, R22, P0 ;  /* 0x0000001607077207 */ /* 0x000fe40000000000 */
[----:B0-----:R-:W-:Y:S02]  /*0410*/  IADD3.X R25, RZ, R17, RZ, P4, !PT ;  /* 0x00000011ff197210 */ /* 0x001fe400027fe4ff */
[----:B------:R-:W-:Y:S02]  /*0420*/  SEL R22, R21, R16, !P1 ;  /* 0x0000001015167207 */ /* 0x000fe40004800000 */
[----:B------:R-:W-:Y:S02]  /*0430*/  SEL R16, R20, R23, P0 ;  /* 0x0000001714107207 */ /* 0x000fe40000000000 */
[----:B------:R-:W-:Y:S02]  /*0440*/  SEL R17, R25, R17, !P1 ;  /* 0x0000001119117207 */ /* 0x000fe40004800000 */
[----:B------:R-:W-:-:S02]  /*0450*/  ISETP.GT.U32.AND P0, PT, R7, R22, PT ;  /* 0x000000160700720c */ /* 0x000fc40003f04070 */
[----:B------:R-:W-:Y:S02]  /*0460*/  IADD3 R21, P4, R18, 0x7d80, RZ ;  /* 0x00007d8012157810 */ /* 0x000fe40007f9e0ff */
[CC--:B------:R-:W-:Y:S02]  /*0470*/  ISETP.GT.U32.AND.EX P0, PT, R16.reuse, R17.reuse, PT, P0 ;  /* 0x000000111000720c */ /* 0x0c0fe40003f04100 */
[----:B------:R-:W-:Y:S01]  /*0480*/  ISETP.GE.AND P1, PT, R19, RZ, PT ;  /* 0x000000ff1300720c */ /* 0x000fe20003f26270 */
[----:B------:R-:W-:Y:S01]  /*0490*/  IMAD.X R23, RZ, RZ, R19, P4 ;  /* 0x000000ffff177224 */ /* 0x000fe200020e0613 */
[----:B------:R-:W-:Y:S02]  /*04a0*/  SEL R7, R7, R22, P0 ;  /* 0x0000001607077207 */ /* 0x000fe40000000000 */
[----:B------:R-:W-:Y:S02]  /*04b0*/  SEL R18, R21, R18, !P1 ;  /* 0x0000001215127207 */ /* 0x000fe40004800000 */
[----:B------:R-:W-:-:S02]  /*04c0*/  SEL R16, R16, R17, P0 ;  /* 0x0000001110107207 */ /* 0x000fc40000000000 */
[----:B------:R-:W-:Y:S02]  /*04d0*/  SEL R19, R23, R19, !P1 ;  /* 0x0000001317137207 */ /* 0x000fe40004800000 */
[CC--:B------:R-:W-:Y:S02]  /*04e0*/  ISETP.GT.U32.AND P0, PT, R7.reuse, R18.reuse, PT ;  /* 0x000000120700720c */ /* 0x0c0fe40003f04070 */
[----:B----4-:R-:W-:Y:S02]  /*04f0*/  IADD3 R17, P5, R12, 0x7d80, RZ ;  /* 0x00007d800c117810 */ /* 0x010fe40007fbe0ff */
[----:B------:R-:W-:Y:S02]  /*0500*/  ISETP.GT.U32.AND.EX P0, PT, R16, R19, PT, P0 ;  /* 0x000000131000720c */ /* 0x000fe40003f04100 */
[----:B-----5:R-:W-:Y:S02]  /*0510*/  IADD3 R21, P4, R8, 0x7d80, RZ ;  /* 0x00007d8008157810 */ /* 0x020fe40007f9e0ff */
[----:B------:R-:W-:-:S02]  /*0520*/  SEL R7, R7, R18, P0 ;  /* 0x0000001207077207 */ /* 0x000fc40000000000 */
[----:B------:R-:W-:Y:S01]  /*0530*/  SEL R16, R16, R19, P0 ;  /* 0x0000001310107207 */ /* 0x000fe20000000000 */
[----:B------:R-:W-:Y:S01]  /*0540*/  IMAD.X R19, RZ, RZ, R13, P5 ;  /* 0x000000ffff137224 */ /* 0x000fe200028e060d */
[----:B------:R-:W-:Y:S02]  /*0550*/  ISETP.GE.AND P1, PT, R13, RZ, PT ;  /* 0x000000ff0d00720c */ /* 0x000fe40003f26270 */
[----:B------:R-:W-:Y:S02]  /*0560*/  ISETP.GE.AND P0, PT, R9, RZ, PT ;  /* 0x000000ff0900720c */ /* 0x000fe40003f06270 */
[----:B------:R-:W-:Y:S02]  /*0570*/  IADD3.X R23, RZ, R9, RZ, P4, !PT ;  /* 0x00000009ff177210 */ /* 0x000fe400027fe4ff */
[----:B------:R-:W-:Y:S02]  /*0580*/  SEL R17, R17, R12, !P1 ;  /* 0x0000000c11117207 */ /* 0x000fe40004800000 */
[----:B------:R-:W-:-:S02]  /*0590*/  SEL R12, R21, R8, !P0 ;  /* 0x00000008150c7207 */ /* 0x000fc40004000000 */
[----:B------:R-:W-:Y:S02]  /*05a0*/  SEL R18, R19, R13, !P1 ;  /* 0x0000000d13127207 */ /* 0x000fe40004800000 */
[----:B------:R-:W-:Y:S02]  /*05b0*/  IADD3 R13, P5, R14, 0x7d80, RZ ;  /* 0x00007d800e0d7810 */ /* 0x000fe40007fbe0ff */
[----:B------:R-:W-:Y:S02]  /*05c0*/  SEL R9, R23, R9, !P0 ;  /* 0x0000000917097207 */ /* 0x000fe40004000000 */
[----:B------:R-:W-:Y:S01]  /*05d0*/  ISETP.GT.U32.AND P0, PT, R7, R12, PT ;  /* 0x0000000c0700720c */ /* 0x000fe20003f04070 */
[----:B------:R-:W-:Y:S01]  /*05e0*/  IMAD.X R19, RZ, RZ, R15, P5 ;  /* 0x000000ffff137224 */ /* 0x000fe200028e060f */
[----:B------:R-:W-:Y:S02]  /*05f0*/  IADD3 R21, P4, R10, 0x7d80, RZ ;  /* 0x00007d800a157810 */ /* 0x000fe40007f9e0ff */
[----:B------:R-:W-:-:S02]  /*0600*/  ISETP.GE.AND P1, PT, R15, RZ, PT ;  /* 0x000000ff0f00720c */ /* 0x000fc40003f26270 */
[----:B------:R-:W-:Y:S01]  /*0610*/  ISETP.GE.AND P5, PT, R11, RZ, PT ;  /* 0x000000ff0b00720c */ /* 0x000fe20003fa6270 */
[----:B------:R-:W-:Y:S01]  /*0620*/  IMAD.X R23, RZ, RZ, R11, P4 ;  /* 0x000000ffff177224 */ /* 0x000fe200020e060b */
[----:B------:R-:W-:Y:S02]  /*0630*/  ISETP.GT.U32.AND.EX P0, PT, R16, R9, PT, P0 ;  /* 0x000000091000720c */ /* 0x000fe40003f04100 */
[----:B------:R-:W-:Y:S02]  /*0640*/  SEL R8, R13, R14, !P1 ;  /* 0x0000000e0d087207 */ /* 0x000fe40004800000 */
[----:B------:R-:W-:Y:S02]  /*0650*/  SEL R12, R7, R12, P0 ;  /* 0x0000000c070c7207 */ /* 0x000fe40000000000 */
[----:B------:R-:W-:Y:S02]  /*0660*/  SEL R13, R21, R10, !P5 ;  /* 0x0000000a150d7207 */ /* 0x000fe40006800000 */
[----:B------:R-:W-:-:S02]  /*0670*/  SEL R14, R23, R11, !P5 ;  /* 0x0000000b170e7207 */ /* 0x000fc40006800000 */
[----:B------:R-:W-:Y:S02]  /*0680*/  SEL R15, R19, R15, !P1 ;  /* 0x0000000f130f7207 */ /* 0x000fe40004800000 */
[----:B------:R-:W-:Y:S02]  /*0690*/  SEL R11, R16, R9, P0 ;  /* 0x00000009100b7207 */ /* 0x000fe40000000000 */
[----:B------:R-:W-:Y:S02]  /*06a0*/  ISETP.GT.U32.AND P1, PT, R17, R8, PT ;  /* 0x000000081100720c */ /* 0x000fe40003f24070 */
[----:B------:R-:W-:Y:S02]  /*06b0*/  ISETP.GT.U32.AND P0, PT, R12, R13, PT ;  /* 0x0000000d0c00720c */ /* 0x000fe40003f04070 */
[----:B------:R-:W-:Y:S02]  /*06c0*/  ISETP.GT.U32.AND.EX P1, PT, R18, R15, PT, P1 ;  /* 0x0000000f1200720c */ /* 0x000fe40003f24110 */
[----:B------:R-:W-:-:S02]  /*06d0*/  ISETP.GT.U32.AND.EX P0, PT, R11, R14, PT, P0 ;  /* 0x0000000e0b00720c */ /* 0x000fc40003f04100 */
[----:B------:R-:W-:Y:S01]  /*06e0*/  SEL R7, R17, R8, P1 ;  /* 0x0000000811077207 */ /* 0x000fe20000800000 */
[----:B------:R-:W-:Y:S01]  /*06f0*/  IMAD.WIDE R8, R65, R52, c[0x0][0x180] ;  /* 0x0000600041087625 */ /* 0x000fe200078e0234 */
[----:B------:R-:W-:Y:S02]  /*0700*/  SEL R12, R12, R13, P0 ;  /* 0x0000000d0c0c7207 */ /* 0x000fe40000000000 */
[----:B------:R-:W-:Y:S01]  /*0710*/  SEL R11, R11, R14, P0 ;  /* 0x0000000e0b0b7207 */ /* 0x000fe20000000000 */
[----:B------:R-:W-:Y:S01]  /*0720*/  IMAD.MOV.U32 R64, RZ, RZ, R8 ;  /* 0x000000ffff407224 */ /* 0x000fe200078e0008 */
[----:B------:R-:W-:Y:S01]  /*0730*/  SEL R10, R18, R15, P1 ;  /* 0x0000000f120a7207 */ /* 0x000fe20000800000 */
[----:B------:R-:W-:Y:S01]  /*0740*/  IMAD.WIDE R52, R62, R52, c[0x0][0x160] ;  /* 0x000058003e347625 */ /* 0x000fe200078e0234 */
[----:B------:R-:W-:Y:S02]  /*0750*/  ISETP.GT.U32.AND P0, PT, R7, R12, PT ;  /* 0x0000000c0700720c */ /* 0x000fe40003f04070 */
[----:B------:R-:W-:-:S02]  /*0760*/  ISETP.GE.AND P1, PT, R3, RZ, PT ;  /* 0x000000ff0300720c */ /* 0x000fc40003f26270 */
[CC--:B------:R-:W-:Y:S02]  /*0770*/  ISETP.GT.U32.AND.EX P0, PT, R10.reuse, R11.reuse, PT, P0 ;  /* 0x0000000b0a00720c */ /* 0x0c0fe40003f04100 */
[----:B------:R-:W-:Y:S02]  /*0780*/  ISETP.GE.AND P4, PT, R5, RZ, PT ;  /* 0x000000ff0500720c */ /* 0x000fe40003f86270 */
[----:B------:R-:W-:Y:S02]  /*0790*/  SEL R7, R7, R12, P0 ;  /* 0x0000000c07077207 */ /* 0x000fe40000000000 */
[----:B------:R-:W-:Y:S01]  /*07a0*/  SEL R8, R10, R11, P0 ;  /* 0x0000000b0a087207 */ /* 0x000fe20000000000 */
[C---:B------:R-:W-:Y:S01]  /*07b0*/  IMAD.SHL.U32 R10, R2.reuse, 0x1000, RZ ;  /* 0x00001000020a7824 */ /* 0x040fe200078e00ff */
[----:B------:R-:W-:Y:S02]  /*07c0*/  ISETP.GT.U32.AND P0, PT, R7, 0x7d7f, PT ;  /* 0x00007d7f0700780c */ /* 0x000fe40003f04070 */
[----:B------:R-:W-:-:S02]  /*07d0*/  SHF.L.U64.HI R7, R2, 0xc, R3 ;  /* 0x0000000c02077819 */ /* 0x000fc40000010203 */
[----:B------:R-:W-:Y:S02]  /*07e0*/  ISETP.GT.U32.AND.EX P0, PT, R8, RZ, PT, P0 ;  /* 0x000000ff0800720c */ /* 0x000fe40003f04100 */
[----:B------:R-:W-:Y:S02]  /*07f0*/  SHF.L.U32 R8, R4, 0xc, RZ ;  /* 0x0000000c04087819 */ /* 0x000fe400000006ff */
[----:B------:R-:W-:Y:S02]  /*0800*/  IADD3 R51, P5, R10, 0x7d80000, RZ ;  /* 0x07d800000a337810 */ /* 0x000fe40007fbe0ff */
[----:B------:R-:W-:Y:S02]  /*0810*/  SHF.L.U64.HI R3, R4, 0xc, R5 ;  /* 0x0000000c04037819 */ /* 0x000fe40000010205 */
[----:B------:R-:W-:Y:S01]  /*0820*/  IADD3 R49, P6, R8, 0x7d80000, RZ ;  /* 0x07d8000008317810 */ /* 0x000fe20007fde0ff */
[----:B------:R-:W-:Y:S01]  /*0830*/  IMAD.X R4, RZ, RZ, R7, P5 ;  /* 0x000000ffff047224 */ /* 0x000fe200028e0607 */
[----:B------:R-:W-:-:S02]  /*0840*/  SEL R51, R51, R10, !P1 ;  /* 0x0000000a33337207 */ /* 0x000fc40004800000 */
[----:B------:R-:W-:Y:S01]  /*0850*/  SEL R49, R49, R8, !P4 ;  /* 0x0000000831317207 */ /* 0x000fe20006000000 */
[----:B------:R-:W-:Y:S01]  /*0860*/  IMAD.X R2, RZ, RZ, R3, P6 ;  /* 0x000000ffff027224 */ /* 0x000fe200030e0603 */
[----:B------:R-:W-:Y:S01]  /*0870*/  SEL R4, R4, R7, !P1 ;  /* 0x0000000704047207 */ /* 0x000fe20004800000 */
[----:B------:R-:W-:Y:S01]  /*0880*/  CS2R R10, SRZ ;  /* 0x00000000000a7805 */ /* 0x000fe2000001ff00 */
[----:B------:R-:W-:Y:S02]  /*0890*/  LEA R48, P1, R49, c[0x0][0x170], 0x1 ;  /* 0x00005c0031307a11 */ /* 0x000fe400078208ff */
[----:B------:R-:W-:Y:S02]  /*08a0*/  SEL R2, R2, R3, !P4 ;  /* 0x0000000302027207 */ /* 0x000fe40006000000 */
[----:B------:R-:W-:Y:S02]  /*08b0*/  LEA R50, P4, R51, c[0x0][0x170], 0x1 ;  /* 0x00005c0033327a11 */ /* 0x000fe400078808ff */
[----:B------:R-:W-:-:S02]  /*08c0*/  MOV R63, R9 ;  /* 0x00000009003f7202 */ /* 0x000fc40000000f00 */
[----:B------:R-:W-:Y:S01]  /*08d0*/  ISETP.LT.AND P0, PT, R6, 0x200, P0 ;  /* 0x000002000600780c */ /* 0x000fe20000701270 */
[----:B------:R-:W-:Y:S01]  /*08e0*/  CS2R R8, SRZ ;  /* 0x0000000000087805 */ /* 0x000fe2000001ff00 */
[----:B------:R-:W-:Y:S01]  /*08f0*/  LEA.HI.X R51, R51, c[0x0][0x174], R4, 0x1, P4 ;  /* 0x00005d0033337a11 */ /* 0x000fe200020f0c04 */
[----:B------:R-:W-:Y:S01]  /*0900*/  CS2R R6, SRZ ;  /* 0x0000000000067805 */ /* 0x000fe2000001ff00 */
[----:B------:R-:W-:Y:S01]  /*0910*/  LEA.HI.X R49, R49, c[0x0][0x174], R2, 0x1, P1 ;  /* 0x00005d0031317a11 */ /* 0x000fe200008f0c02 */
[----:B------:R-:W-:Y:S01]  /*0920*/  CS2R R4, SRZ ;  /* 0x0000000000047805 */ /* 0x000fe2000001ff00 */
[----:B------:R-:W-:-:S07]  /*0930*/  CS2R R2, SRZ ;  /* 0x0000000000027805 */ /* 0x000fce000001ff00 */
.L_x_1:
[----:B0-----:R-:W-:Y:S05]  /*0940*/  @P0 BRA `(.L_x_0) ;  /* 0x0000187000000947 */ /* 0x001fea0003800000 */
[----:B------:R-:W-:Y:S01]  /*0950*/  CS2R R12, SRZ ;  /* 0x00000000000c7805 */ /* 0x000fe2000001ff00 */
[----:B------:R-:W-:Y:S01]  /*0960*/  CS2R R14, SRZ ;  /* 0x00000000000e7805 */ /* 0x000fe2000001ff00 */
[----:B------:R-:W-:Y:S01]  /*0970*/  CS2R R20, SRZ ;  /* 0x0000000000147805 */ /* 0x000fe2000001ff00 */
[----:B------:R-:W-:Y:S01]  /*0980*/  CS2R R22, SRZ ;  /* 0x0000000000167805 */ /* 0x000fe2000001ff00 */
[----:B------:R-:W-:Y:S01]  /*0990*/  MOV R28, R64 ;  /* 0x00000040001c7202 */ /* 0x000fe20000000f00 */
[C---:B------:R-:W-:Y:S01]  /*09a0*/  IMAD.WIDE.U32 R32, R0.reuse, 0x10, R54 ;  /* 0x0000001000207825 */ /* 0x040fe200078e0036 */
[----:B------:R-:W-:Y:S01]  /*09b0*/  CS2R R16, SRZ ;  /* 0x0000000000107805 */ /* 0x000fe2000001ff00 */
[----:B------:R-:W-:Y:S01]  /*09c0*/  CS2R R18, SRZ ;  /* 0x0000000000127805 */ /* 0x000fe2000001ff00 */
[----:B------:R-:W-:Y:S01]  /*09d0*/  CS2R R24, SRZ ;  /* 0x0000000000187805 */ /* 0x000fe2000001ff00 */
[----:B------:R-:W-:Y:S01]  /*09e0*/  IMAD.WIDE.U32 R34, R0, 0x10, R56 ;  /* 0x0000001000227825 */ /* 0x000fe200078e0038 */
[----:B------:R0:W2:Y:S01]  /*09f0*/  @!P2 LDG.E.EF.128 R12, [R32.64] ;  /* 0x00000004200ca981 */ /* 0x0000a2000c0e1d00 */
[----:B------:R-:W-:-:S02]  /*0a00*/  CS2R R26, SRZ ;  /* 0x00000000001a7805 */ /* 0x000fc4000001ff00 */
[----:B------:R-:W-:Y:S01]  /*0a10*/  IMAD.MOV.U32 R29, RZ, RZ, R63 ;  /* 0x000000ffff1d7224 */ /* 0x000fe200078e003f */
[----:B------:R1:W3:Y:S01]  /*0a20*/  @!P2 LDG.E.EF.128 R20, [R34.64] ;  /* 0x000000042214a981 */ /* 0x0002e2000c0e1d00 */
[----:B------:R-:W-:Y:S01]  /*0a30*/  CS2R R30, SRZ ;  /* 0x00000000001e7805 */ /* 0x000fe2000001ff00 */
[----:B------:R-:W-:-:S04]  /*0a40*/  IMAD.WIDE.U32 R38, R0, 0x10, R60 ;  /* 0x0000001000267825 */ /* 0x000fc800078e003c */
[C---:B------:R-:W-:Y:S01]  /*0a50*/  IMAD.WIDE.U32 R36, R0.reuse, 0x10, R28 ;  /* 0x0000001000247825 */ /* 0x040fe200078e001c */
[----:B0-----:R-:W-:Y:S01]  /*0a60*/  CS2R R32, SRZ ;  /* 0x0000000000207805 */ /* 0x001fe2000001ff00 */
[----:B------:R-:W-:Y:S01]  /*0a70*/  CS2R R28, SRZ ;  /* 0x00000000001c7805 */ /* 0x000fe2000001ff00 */
[----:B------:R0:W4:Y:S01]  /*0a80*/  @!P3 LDG.E.EF.128 R16, [R38.64] ;  /* 0x000000042610b981 */ /* 0x000122000c0e1d00 */
[----:B-1----:R-:W-:Y:S01]  /*0a90*/  CS2R R34, SRZ ;  /* 0x0000000000227805 */ /* 0x002fe2000001ff00 */
[C---:B------:R-:W-:Y:S02]  /*0aa0*/  IMAD.WIDE.U32 R70, R0.reuse, 0x10, R52 ;  /* 0x0000001000467825 */ /* 0x040fe400078e0034 */
[----:B------:R1:W5:Y:S02]  /*0ab0*/  @!P3 LDG.E.EF.128 R24, [R36.64] ;  /* 0x000000042418b981 */ /* 0x000364000c0e1d00 */
[C---:B------:R-:W-:Y:S02]  /*0ac0*/  IMAD.WIDE.U32 R68, R0.reuse, 0x10, R58 ;  /* 0x0000001000447825 */ /* 0x040fe400078e003a */
[----:B------:R-:W2:Y:S04]  /*0ad0*/  @!P2 LDG.E.EF.128 R28, [R70.64] ;  /* 0x00000004461ca981 */ /* 0x000ea8000c0e1d00 */
[----:B------:R-:W3:Y:S01]  /*0ae0*/  @!P3 LDG.E.EF.128 R32, [R68.64] ;  /* 0x000000044420b981 */ /* 0x000ee2000c0e1d00 */
[----:B0-----:R-:W-:Y:S01]  /*0af0*/  CS2R R38, SRZ ;  /* 0x0000000000267805 */ /* 0x001fe2000001ff00 */
[----:B-1----:R-:W-:Y:S01]  /*0b00*/  CS2R R36, SRZ ;  /* 0x0000000000247805 */ /* 0x002fe2000001ff00 */
[----:B------:R-:W-:Y:S01]  /*0b10*/  IMAD.WIDE.U32 R72, R0, 0x10, R50 ;  /* 0x0000001000487825 */ /* 0x000fe200078e0032 */
[----:B------:R-:W-:Y:S06]  /*0b20*/  BAR.SYNC.DEFER_BLOCKING 0x0 ;  /* 0x0000000000007b1d */ /* 0x000fec0000010000 */
[----:B------:R0:W3:Y:S01]  /*0b30*/  @!P2 LDG.E.EF.128 R36, [R72.64] ;  /* 0x000000044824a981 */ /* 0x0000e2000c0e1d00 */
[C---:B--2---:R-:W-:Y:S01]  /*0b40*/  PRMT R74, R28.reuse, 0x7632, R74 ;  /* 0x000076321c4a7816 */ /* 0x044fe2000000004a */
[----:B------:R-:W-:Y:S01]  /*0b50*/  IMAD.U32 R28, R28, 0x10000, RZ ;  /* 0x000100001c1c7824 */ /* 0x000fe200078e00ff */
[----:B0-----:R-:W-:-:S02]  /*0b60*/  PRMT R73, R29, 0x7632, R73 ;  /* 0x000076321d497816 */ /* 0x001fc40000000049 */
[----:B------:R-:W-:Y:S02]  /*0b70*/  SHF.L.U32 R75, R74, 0x10, RZ ;  /* 0x000000104a4b7819 */ /* 0x000fe400000006ff */
[----:B------:R-:W-:Y:S02]  /*0b80*/  SHF.L.U32 R73, R73, 0x10, RZ ;  /* 0x0000001049497819 */ /* 0x000fe400000006ff */
[C---:B---3--:R-:W-:Y:S01]  /*0b90*/  PRMT R76, R36.reuse, 0x7632, R76 ;  /* 0x00007632244c7816 */ /* 0x048fe2000000004c */
[----:B------:R-:W-:Y:S01]  /*0ba0*/  IMAD.U32 R77, R36, 0x10000, RZ ;  /* 0x00010000244d7824 */ /* 0x000fe200078e00ff */
[----:B------:R-:W-:Y:S02]  /*0bb0*/  SHF.L.U32 R36, R29, 0x10, RZ ;  /* 0x000000101d247819 */ /* 0x000fe400000006ff */
[----:B------:R-:W-:Y:S02]  /*0bc0*/  PRMT R29, R30, 0x7632, R29 ;  /* 0x000076321e1d7816 */ /* 0x000fe4000000001d */
[----:B------:R-:W-:Y:S01]  /*0bd0*/  PRMT R72, R38, 0x7632, R72 ;  /* 0x0000763226487816 */ /* 0x000fe20000000048 */
[----:B------:R-:W-:Y:S01]  /*0be0*/  FADD R74, R28, R77 ;  /* 0x0000004d1c4a7221 */ /* 0x000fe20000000000 */
[C---:B------:R-:W-:Y:S01]  /*0bf0*/  IMAD.U32 R77, R37.reuse, 0x10000, RZ ;  /* 0x00010000254d7824 */ /* 0x040fe200078e00ff */
[----:B------:R-:W-:Y:S01]  /*0c00*/  PRMT R37, R37, 0x7632, R37 ;  /* 0x0000763225257816 */ /* 0x000fe20000000025 */
[----:B------:R-:W-:-:S02]  /*0c10*/  IMAD.U32 R29, R29, 0x10000, RZ ;  /* 0x000100001d1d7824 */ /* 0x000fc400078e00ff */
[----:B------:R-:W-:Y:S01]  /*0c20*/  IMAD.U32 R72, R72, 0x10000, RZ ;  /* 0x0001000048487824 */ /* 0x000fe200078e00ff */
[----:B------:R-:W-:Y:S01]  /*0c30*/  FADD R36, R36, R77 ;  /* 0x0000004d24247221 */ /* 0x000fe20000000000 */
[----:B------:R-:W-:Y:S01]  /*0c40*/  IMAD.U32 R28, R30, 0x10000, RZ ;  /* 0x000100001e1c7824 */ /* 0x000fe200078e00ff */
[----:B------:R-:W-:Y:S01]  /*0c50*/  SHF.L.U32 R30, R37, 0x10, RZ ;  /* 0x00000010251e7819 */ /* 0x000fe200000006ff */
[----:B------:R-:W-:Y:S01]  /*0c60*/  IMAD.U32 R77, R38, 0x10000, RZ ;  /* 0x00010000264d7824 */ /* 0x000fe200078e00ff */
[----:B------:R-:W-:Y:S01]  /*0c70*/  FADD R37, R29, R72 ;  /* 0x000000481d257221 */ /* 0x000fe20000000000 */
[----:B------:R-:W-:Y:S02]  /*0c80*/  IMAD.U32 R29, R12, 0x10000, RZ ;  /* 0x000100000c1d7824 */ /* 0x000fe400078e00ff */
[----:B------:R-:W-:Y:S01]  /*0c90*/  FADD R28, R28, R77 ;  /* 0x0000004d1c1c7221 */ /* 0x000fe20000000000 */
[----:B------:R-:W-:Y:S01]  /*0ca0*/  IMAD.U32 R77, R39, 0x10000, RZ ;  /* 0x00010000274d7824 */ /* 0x000fe200078e00ff */
[----:B------:R-:W-:Y:S01]  /*0cb0*/  FADD R72, R29, R74 ;  /* 0x0000004a1d487221 */ /* 0x000fe20000000000 */
[----:B------:R-:W-:Y:S01]  /*0cc0*/  SHF.L.U32 R38, R31, 0x10, RZ ;  /* 0x000000101f267819 */ /* 0x000fe200000006ff */
[----:B------:R-:W-:Y:S01]  /*0cd0*/  IMAD.U32 R29, R13, 0x10000, RZ ;  /* 0x000100000d1d7824 */ /* 0x000fe200078e00ff */
[----:B------:R-:W-:-:S02]  /*0ce0*/  PRMT R39, R39, 0x7632, R39 ;  /* 0x0000763227277816 */ /* 0x000fc40000000027 */
[----:B------:R-:W-:Y:S02]  /*0cf0*/  PRMT R31, R31, 0x7632, R31 ;  /* 0x000076321f1f7816 */ /* 0x000fe4000000001f */
[----:B------:R-:W-:Y:S01]  /*0d00*/  PRMT R13, R13, 0x7632, R13 ;  /* 0x000076320d0d7816 */ /* 0x000fe2000000000d */
[----:B------:R-:W-:Y:S01]  /*0d10*/  IMAD.U32 R76, R76, 0x10000, RZ ;  /* 0x000100004c4c7824 */ /* 0x000fe200078e00ff */
[----:B------:R-:W-:Y:S01]  /*0d20*/  PRMT R12, R12, 0x7632, R12 ;  /* 0x000076320c0c7816 */ /* 0x000fe2000000000c */
[----:B------:R-:W-:Y:S01]  /*0d30*/  FADD R73, R73, R30 ;  /* 0x0000001e49497221 */ /* 0x000fe20000000000 */
[----:B------:R-:W-:Y:S01]  /*0d40*/  FADD R36, R29, R36 ;  /* 0x000000241d247221 */ /* 0x000fe20000000000 */
[----:B------:R-:W-:Y:S01]  /*0d50*/  SHF.L.U32 R31, R31, 0x10, RZ ;  /* 0x000000101f1f7819 */ /* 0x000fe200000006ff */
[----:B------:R-:W-:Y:S01]  /*0d60*/  IMAD.U32 R74, R39, 0x10000, RZ ;  /* 0x00010000274a7824 */ /* 0x000fe200078e00ff */
[----:B------:R-:W-:Y:S01]  /*0d70*/  SHF.L.U32 R30, R13, 0x10, RZ ;  /* 0x000000100d1e7819 */ /* 0x000fe200000006ff */
[----:B------:R-:W-:Y:S01]  /*0d80*/  FADD R38, R38, R77 ;  /* 0x0000004d26267221 */ /* 0x000fe20000000000 */
[----:B------:R-:W-:Y:S01]  /*0d90*/  IMAD.U32 R39, R14, 0x10000, RZ ;  /* 0x000100000e277824 */ /* 0x000fe200078e00ff */
[----:B------:R-:W-:Y:S01]  /*0da0*/  SHF.L.U32 R13, R20, 0x10, RZ ;  /* 0x00000010140d7819 */ /* 0x000fe200000006ff */
[----:B------:R-:W-:Y:S01]  /*0db0*/  IMAD.U32 R29, R15, 0x10000, RZ ;  /* 0x000100000f1d7824 */ /* 0x000fe200078e00ff */
[----:B------:R-:W-:Y:S01]  /*0dc0*/  FADD R75, R75, R76 ;  /* 0x0000004c4b4b7221 */ /* 0x000fe20000000000 */
[----:B------:R-:W-:Y:S01]  /*0dd0*/  IMAD.U32 R12, R12, 0x10000, RZ ;  /* 0x000100000c0c7824 */ /* 0x000fe200078e00ff */
[----:B------:R-:W-:Y:S01]  /*0de0*/  FADD R74, R31, R74 ;  /* 0x0000004a1f4a7221 */ /* 0x000fe20000000000 */
[----:B------:R-:W-:Y:S01]  /*0df0*/  FADD R73, R30, R73 ;  /* 0x000000491e497221 */ /* 0x000fe20000000000 */
[----:B------:R-:W-:Y:S01]  /*0e00*/  FADD R39, R39, R28 ;  /* 0x0000001c27277221 */ /* 0x000fe20000000000 */
[----:B------:R-:W-:Y:S01]  /*0e10*/  FADD R38, R29, R38 ;  /* 0x000000261d267221 */ /* 0x000fe20000000000 */
[----:B------:R-:W-:Y:S01]  /*0e20*/  FADD R75, R12, R75 ;  /* 0x0000004b0c4b7221 */ /* 0x000fe20000000000 */
[----:B------:R-:W-:Y:S01]  /*0e30*/  FADD R72, R13, R72 ;  /* 0x000000480d487221 */ /* 0x000fe20000000000 */
[----:B------:R-:W-:Y:S01]  /*0e40*/  CS2R R28, SRZ ;  /* 0x00000000001c7805 */ /* 0x000fe2000001ff00 */
[----:B------:R-:W-:Y:S01]  /*0e50*/  CS2R R30, SRZ ;  /* 0x00000000001e7805 */ /* 0x000fe2000001ff00 */
[----:B------:R-:W-:-:S05]  /*0e60*/  IMAD.WIDE.U32 R12, R0, 0x10, R48 ;  /* 0x00000010000c7825 */ /* 0x000fca00078e0030 */
[----:B------:R0:W2:Y:S01]  /*0e70*/  @!P3 LDG.E.EF.128 R28, [R12.64] ;  /* 0x000000040c1cb981 */ /* 0x0000a2000c0e1d00 */
[----:B------:R-:W-:Y:S02]  /*0e80*/  PRMT R14, R14, 0x7632, R14 ;  /* 0x000076320e0e7816 */ /* 0x000fe4000000000e */
[----:B------:R-:W-:-:S03]  /*0e90*/  PRMT R15, R15, 0x7632, R15 ;  /* 0x000076320f0f7816 */ /* 0x000fc6000000000f */
[----:B------:R-:W-:Y:S02]  /*0ea0*/  IMAD.U32 R14, R14, 0x10000, RZ ;  /* 0x000100000e0e7824 */ /* 0x000fe400078e00ff */
[----:B------:R-:W-:Y:S02]  /*0eb0*/  IMAD.U32 R77, R15, 0x10000, RZ ;  /* 0x000100000f4d7824 */ /* 0x000fe400078e00ff */
[----:B------:R-:W-:Y:S01]  /*0ec0*/  FADD R15, R14, R37 ;  /* 0x000000250e0f7221 */ /* 0x000fe20000000000 */
[C---:B------:R-:W-:Y:S01]  /*0ed0*/  IMAD.U32 R37, R21.reuse, 0x10000, RZ ;  /* 0x0001000015257824 */ /* 0x040fe200078e00ff */
[----:B------:R-:W-:Y:S02]  /*0ee0*/  PRMT R21, R21, 0x7632, R21 ;  /* 0x0000763215157816 */ /* 0x000fe40000000015 */
[C---:B0-----:R-:W-:Y:S02]  /*0ef0*/  SHF.L.U32 R13, R23.reuse, 0x10, RZ ;  /* 0x00000010170d7819 */ /* 0x041fe400000006ff */
[----:B------:R-:W-:Y:S01]  /*0f00*/  PRMT R23, R23, 0x7632, R23 ;  /* 0x0000763217177816 */ /* 0x000fe20000000017 */
[----:B------:R-:W-:-:S02]  /*0f10*/  IMAD.U32 R12, R21, 0x10000, RZ ;  /* 0x00010000150c7824 */ /* 0x000fc400078e00ff */
[----:B------:R-:W-:Y:S01]  /*0f20*/  FADD R38, R13, R38 ;  /* 0x000000260d267221 */ /* 0x000fe20000000000 */
[----:B------:R-:W-:Y:S01]  /*0f30*/  SHF.L.U32 R21, R23, 0x10, RZ ;  /* 0x0000001017157819 */ /* 0x000fe200000006ff */
[----:B------:R-:W-:Y:S01]  /*0f40*/  FADD R13, R12, R73 ;  /* 0x000000490c0d7221 */ /* 0x000fe20000000000 */
[C---:B------:R-:W-:Y:S01]  /*0f50*/  IMAD.U32 R14, R22.reuse, 0x10000, RZ ;  /* 0x00010000160e7824 */ /* 0x040fe200078e00ff */
[----:B------:R-:W-:Y:S01]  /*0f60*/  PRMT R22, R22, 0x7632, R22 ;  /* 0x0000763216167816 */ /* 0x000fe20000000016 */
[C---:B------:R-:W-:Y:S01]  /*0f70*/  IMAD.U32 R23, R32.reuse, 0x10000, RZ ;  /* 0x0001000020177824 */ /* 0x040fe200078e00ff */
[----:B------:R-:W-:Y:S02]  /*0f80*/  PRMT R32, R32, 0x7632, R32 ;  /* 0x0000763220207816 */ /* 0x000fe40000000020 */
[----:B------:R-:W-:Y:S01]  /*0f90*/  PRMT R20, R20, 0x7632, R20 ;  /* 0x0000763214147816 */ /* 0x000fe20000000014 */
[----:B------:R-:W-:Y:S01]  /*0fa0*/  FADD R36, R37, R36 ;  /* 0x0000002425247221 */ /* 0x000fe20000000000 */
[----:B------:R-:W-:-:S02]  /*0fb0*/  IMAD.U32 R22, R22, 0x10000, RZ ;  /* 0x0001000016167824 */ /* 0x000fc400078e00ff */
[----:B------:R-:W-:Y:S02]  /*0fc0*/  SHF.L.U32 R20, R20, 0x10, RZ ;  /* 0x0000001014147819 */ /* 0x000fe400000006ff */
[----:B------:R-:W-:Y:S01]  /*0fd0*/  FADD R15, R22, R15 ;  /* 0x0000000f160f7221 */ /* 0x000fe20000000000 */
[----:B------:R-:W-:Y:S02]  /*0fe0*/  IMAD.U32 R22, R34, 0x10000, RZ ;  /* 0x0001000022167824 */ /* 0x000fe400078e00ff */
[----:B------:R-:W-:Y:S01]  /*0ff0*/  FADD R75, R20, R75 ;  /* 0x0000004b144b7221 */ /* 0x000fe20000000000 */
[----:B------:R-:W-:Y:S01]  /*1000*/  FADD R14, R14, R39 ;  /* 0x000000270e0e7221 */ /* 0x000fe20000000000 */
[----:B------:R-:W-:Y:S01]  /*1010*/  PRMT R34, R34, 0x7632, R34 ;  /* 0x0000763222227816 */ /* 0x000fe20000000022 */
[----:B------:R-:W-:Y:S01]  /*1020*/  FADD R74, R77, R74 ;  /* 0x0000004a4d4a7221 */ /* 0x000fe20000000000 */
[----:B------:R-:W-:-:S03]  /*1030*/  IADD3 R46, P1, R46, 0x200, RZ ;  /* 0x000002002e2e7810 */ /* 0x000fc60007f3e0ff */
[----:B------:R-:W-:Y:S01]  /*1040*/  FADD R21, R21, R74 ;  /* 0x0000004a15157221 */ /* 0x000fe20000000000 */
[----:B------:R-:W-:Y:S02]  /*1050*/  IADD3.X R45, RZ, R45, RZ, P1, !PT ;  /* 0x0000002dff2d7210 */ /* 0x000fe40000ffe4ff */
[----:B------:R-:W-:-:S05]  /*1060*/  IADD3 R64, P1, R64, 0x400, RZ ;  /* 0x0000040040407810 */ /* 0x000fca0007f3e0ff */
[----:B------:R-:W-:Y:S01]  /*1070*/  IMAD.X R63, RZ, RZ, R63, P1 ;  /* 0x000000ffff3f7224 */ /* 0x000fe200008e063f */
[----:B------:R-:W-:Y:S02]  /*1080*/  ISETP.GE.U32.AND P1, PT, R46, 0xe00, PT ;  /* 0x00000e002e00780c */ /* 0x000fe40003f26070 */
[----:B------:R-:W-:Y:S02]  /*1090*/  IADD3 R48, P4, R48, 0x400, RZ ;  /* 0x0000040030307810 */ /* 0x000fe40007f9e0ff */
[----:B------:R-:W-:Y:S01]  /*10a0*/  ISETP.GE.U32.AND.EX P1, PT, R45, RZ, PT, P1 ;  /* 0x000000ff2d00720c */ /* 0x000fe20003f26110 */
[-C--:B------:R-:W-:Y:S01]  /*10b0*/  @!P2 FFMA R41, R14, R14.reuse, R41 ;  /* 0x0000000e0e29a223 */ /* 0x080fe20000000029 */
[----:B------:R-:W-:Y:S01]  /*10c0*/  @!P2 FFMA R42, R13, R13, R42 ;  /* 0x0000000d0d2aa223 */ /* 0x000fe2000000002a */
[----:B------:R-:W-:Y:S01]  /*10d0*/  IMAD.X R49, RZ, RZ, R49, P4 ;  /* 0x000000ffff317224 */ /* 0x000fe200020e0631 */
[C---:B------:R-:W-:Y:S01]  /*10e0*/  @!P2 FFMA R40, R15.reuse, R15, R40 ;  /* 0x0000000f0f28a223 */ /* 0x040fe20000000028 */
[----:B------:R-:W-:-:S02]  /*10f0*/  F2FP.BF16.PACK_AB R14, R15, R14 ;  /* 0x0000000e0f0e723e */ /* 0x000fc400000010ff */
[----:B------:R-:W-:Y:S02]  /*1100*/  IADD3 R60, P5, R60, 0x400, RZ ;  /* 0x000004003c3c7810 */ /* 0x000fe40007fbe0ff */
[----:B------:R-:W-:Y:S02]  /*1110*/  IADD3 R58, P4, R58, 0x400, RZ ;  /* 0x000004003a3a7810 */ /* 0x000fe40007f9e0ff */
[----:B------:R-:W-:Y:S02]  /*1120*/  F2FP.BF16.PACK_AB R13, R13, R36 ;  /* 0x000000240d0d723e */ /* 0x000fe400000010ff */
[----:B------:R-:W-:Y:S02]  /*1130*/  F2FP.BF16.PACK_AB R15, R21, R38 ;  /* 0x00000026150f723e */ /* 0x000fe400000010ff */
[----:B------:R-:W-:Y:S01]  /*1140*/  IADD3 R50, P6, R50, 0x400, RZ ;  /* 0x0000040032327810 */ /* 0x000fe20007fde0ff */
[----:B------:R-:W-:Y:S01]  /*1150*/  IMAD.X R59, RZ, RZ, R59, P4 ;  /* 0x000000ffff3b7224 */ /* 0x000fe200020e063b */
[----:B------:R-:W-:-:S02]  /*1160*/  IADD3.X R61, RZ, R61, RZ, P5, !PT ;  /* 0x0000003dff3d7210 */ /* 0x000fc40002ffe4ff */
[----:B------:R-:W-:Y:S02]  /*1170*/  IADD3.X R51, RZ, R51, RZ, P6, !PT ;  /* 0x00000033ff337210 */ /* 0x000fe400037fe4ff */
[----:B------:R-:W-:Y:S02]  /*1180*/  IADD3 R54, P5, R54, 0x400, RZ ;  /* 0x0000040036367810 */ /* 0x000fe40007fbe0ff */
[----:B------:R-:W-:Y:S02]  /*1190*/  IADD3 R56, P6, R56, 0x400, RZ ;  /* 0x0000040038387810 */ /* 0x000fe40007fde0ff */
[----:B------:R-:W-:Y:S01]  /*11a0*/  IADD3 R52, P4, R52, 0x400, RZ ;  /* 0x0000040034347810 */ /* 0x000fe20007f9e0ff */
[----:B------:R-:W-:Y:S01]  /*11b0*/  @!P2 FFMA R47, R72, R72, R47 ;  /* 0x00000048482fa223 */ /* 0x000fe2000000002f */
[----:B------:R-:W-:Y:S01]  /*11c0*/  @!P2 FFMA R44, R75, R75, R44 ;  /* 0x0000004b4b2ca223 */ /* 0x000fe2000000002c */
[----:B------:R-:W-:Y:S01]  /*11d0*/  @!P2 FFMA R43, R36, R36, R43 ;  /* 0x00000024242ba223 */ /* 0x000fe2000000002b */
[----:B------:R-:W-:Y:S01]  /*11e0*/  @!P2 FFMA R11, R38, R38, R11 ;  /* 0x00000026260ba223 */ /* 0x000fe2000000000b */
[----:B------:R-:W-:Y:S01]  /*11f0*/  @!P2 FFMA R10, R21, R21, R10 ;  /* 0x00000015150aa223 */ /* 0x000fe2000000000a */
[----:B------:R-:W-:Y:S01]  /*1200*/  IADD3.X R57, RZ, R57, RZ, P6, !PT ;  /* 0x00000039ff397210 */ /* 0x000fe200037fe4ff */
[----:B------:R-:W-:Y:S01]  /*1210*/  IMAD.X R55, RZ, RZ, R55, P5 ;  /* 0x000000ffff377224 */ /* 0x000fe200028e0637 */
[----:B------:R-:W-:Y:S01]  /*1220*/  IADD3.X R53, RZ, R53, RZ, P4, !PT ;  /* 0x00000035ff357210 */ /* 0x000fe200027fe4ff */
[C---:B--2---:R-:W-:Y:S01]  /*1230*/  IMAD.U32 R12, R28.reuse, 0x10000, RZ ;  /* 0x000100001c0c7824 */ /* 0x044fe200078e00ff */
[----:B------:R-:W-:-:S03]  /*1240*/  PRMT R28, R28, 0x7632, R28 ;  /* 0x000076321c1c7816 */ /* 0x000fc6000000001c */
[----:B------:R-:W-:Y:S01]  /*1250*/  FADD R23, R23, R12 ;  /* 0x0000000c17177221 */ /* 0x000fe20000000000 */
[----:B------:R-:W-:Y:S01]  /*1260*/  SHF.L.U32 R12, R32, 0x10, RZ ;  /* 0x00000010200c7819 */ /* 0x000fe200000006ff */
[----:B------:R-:W-:Y:S01]  /*1270*/  IMAD.U32 R37, R28, 0x10000, RZ ;  /* 0x000100001c257824 */ /* 0x000fe200078e00ff */
[----:B------:R-:W-:Y:S01]  /*1280*/  PRMT R20, R29, 0x7632, R20 ;  /* 0x000076321d147816 */ /* 0x000fe20000000014 */
[C---:B------:R-:W-:Y:S02]  /*1290*/  IMAD.U32 R28, R33.reuse, 0x10000, RZ ;  /* 0x00010000211c7824 */ /* 0x040fe400078e00ff */
[----:B------:R-:W-:Y:S01]  /*12a0*/  FADD R12, R12, R37 ;  /* 0x000000250c0c7221 */ /* 0x000fe20000000000 */
[----:B------:R-:W-:Y:S01]  /*12b0*/  IMAD.U32 R37, R30, 0x10000, RZ ;  /* 0x000100001e257824 */ /* 0x000fe200078e00ff */
[----:B------:R-:W-:Y:S02]  /*12c0*/  PRMT R33, R33, 0x7632, R33 ;  /* 0x0000763221217816 */ /* 0x000fe40000000021 */
[----:B------:R-:W-:Y:S01]  /*12d0*/  SHF.L.U32 R39, R29, 0x10, RZ ;  /* 0x000000101d277819 */ /* 0x000fe200000006ff */
[----:B------:R-:W-:Y:S01]  /*12e0*/  FADD R29, R22, R37 ;  /* 0x00000025161d7221 */ /* 0x000fe20000000000 */
[----:B------:R-:W-:Y:S01]  /*12f0*/  SHF.L.U32 R22, R33, 0x10, RZ ;  /* 0x0000001021167819 */ /* 0x000fe200000006ff */
[----:B------:R-:W-:Y:S01]  /*1300*/  IMAD.U32 R33, R20, 0x10000, RZ ;  /* 0x0001000014217824 */ /* 0x000fe200078e00ff */
[----:B------:R-:W-:-:S03]  /*1310*/  PRMT R30, R30, 0x7632, R30 ;  /* 0x000076321e1e7816 */ /* 0x000fc6000000001e */
[----:B------:R-:W-:Y:S01]  /*1320*/  FADD R22, R22, R33 ;  /* 0x0000002116167221 */ /* 0x000fe20000000000 */
[----:B------:R-:W-:Y:S02]  /*1330*/  SHF.L.U32 R33, R30, 0x10, RZ ;  /* 0x000000101e217819 */ /* 0x000fe400000006ff */
[----:B----4-:R-:W-:Y:S01]  /*1340*/  SHF.L.U32 R30, R16, 0x10, RZ ;  /* 0x00000010101e7819 */ /* 0x010fe200000006ff */
[C---:B------:R-:W-:Y:S01]  /*1350*/  IMAD.U32 R37, R31.reuse, 0x10000, RZ ;  /* 0x000100001f257824 */ /* 0x040fe200078e00ff */
[----:B------:R-:W-:Y:S01]  /*1360*/  PRMT R16, R31, 0x7632, R16 ;  /* 0x000076321f107816 */ /* 0x000fe20000000010 */
[----:B------:R-:W-:Y:S02]  /*1370*/  FADD R28, R28, R39 ;  /* 0x000000271c1c7221 */ /* 0x000fe40000000000 */
[----:B------:R-:W-:Y:S01]  /*1380*/  FADD R31, R30, R23 ;  /* 0x000000171e1f7221 */ /* 0x000fe20000000000 */
[----:B------:R-:W-:Y:S01]  /*1390*/  SHF.L.U32 R23, R17, 0x10, RZ ;  /* 0x0000001011177819 */ /* 0x000fe200000006ff */
[----:B------:R-:W-:-:S02]  /*13a0*/  IMAD.U32 R20, R34, 0x10000, RZ ;  /* 0x0001000022147824 */ /* 0x000fc400078e00ff */
[----:B------:R-:W-:Y:S02]  /*13b0*/  IMAD.U32 R34, R18, 0x10000, RZ ;  /* 0x0001000012227824 */ /* 0x000fe400078e00ff */
[----:B------:R-:W-:Y:S01]  /*13c0*/  IMAD.U32 R32, R35, 0x10000, RZ ;  /* 0x0001000023207824 */ /* 0x000fe200078e00ff */
[----:B------:R-:W-:Y:S01]  /*13d0*/  FADD R30, R23, R28 ;  /* 0x0000001c171e7221 */ /* 0x000fe20000000000 */
[----:B------:R-:W-:Y:S01]  /*13e0*/  FADD R28, R34, R29 ;  /* 0x0000001d221c7221 */ /* 0x000fe20000000000 */
[----:B------:R-:W-:Y:S01]  /*13f0*/  PRMT R35, R35, 0x7632, R35 ;  /* 0x0000763223237816 */ /* 0x000fe20000000023 */
[----:B------:R-:W-:Y:S01]  /*1400*/  FADD R32, R32, R37 ;  /* 0x0000002520207221 */ /* 0x000fe20000000000 */
[----:B------:R-:W-:Y:S01]  /*1410*/  IMAD.U32 R29, R19, 0x10000, RZ ;  /* 0x00010000131d7824 */ /* 0x000fe200078e00ff */
[----:B-----5:R-:W-:Y:S02]  /*1420*/  SHF.L.U32 R34, R24, 0x10, RZ ;  /* 0x0000001018227819 */ /* 0x020fe400000006ff */
[C---:B------:R-:W-:Y:S01]  /*1430*/  PRMT R17, R16.reuse, 0x7632, R17 ;  /* 0x0000763210117816 */ /* 0x040fe20000000011 */
[----:B------:R-:W-:Y:S01]  /*1440*/  IMAD.U32 R74, R16, 0x10000, RZ ;  /* 0x00010000104a7824 */ /* 0x000fe200078e00ff */
[--C-:B------:R-:W-:Y:S01]  /*1450*/  FADD R29, R29, R32.reuse ;  /* 0x000000201d1d7221 */ /* 0x100fe20000000000 */
[----:B------:R-:W-:Y:S01]  /*1460*/  FADD R20, R20, R33 ;  /* 0x0000002114147221 */ /* 0x000fe20000000000 */
[----:B------:R-:W-:Y:S01]  /*1470*/  IMAD.U32 R35, R35, 0x10000, RZ ;  /* 0x0001000023237824 */ /* 0x000fe200078e00ff */
[----:B------:R-:W-:Y:S01]  /*1480*/  FADD R16, R34, R31 ;  /* 0x0000001f22107221 */ /* 0x000fe20000000000 */
[----:B------:R-:W-:Y:S01]  /*1490*/  PRMT R32, R18, 0x7632, R32 ;  /* 0x0000763212207816 */ /* 0x000fe20000000020 */
[C---:B------:R-:W-:Y:S01]  /*14a0*/  IMAD.U32 R31, R17.reuse, 0x10000, RZ ;  /* 0x00010000111f7824 */ /* 0x040fe200078e00ff */
[----:B------:R-:W-:Y:S01]  /*14b0*/  PRMT R24, R17, 0x7632, R24 ;  /* 0x0000763211187816 */ /* 0x000fe20000000018 */
[----:B------:R-:W-:Y:S01]  /*14c0*/  IMAD.U32 R33, R25, 0x10000, RZ ;  /* 0x0001000019217824 */ /* 0x000fe200078e00ff */
[----:B------:R-:W-:Y:S01]  /*14d0*/  PRMT R19, R19, 0x7632, R19 ;  /* 0x0000763213137816 */ /* 0x000fe20000000013 */
[----:B------:R-:W-:Y:S01]  /*14e0*/  FADD R23, R35, R74 ;  /* 0x0000004a23177221 */ /* 0x000fe20000000000 */
[----:B------:R-:W-:Y:S01]  /*14f0*/  FADD R12, R31, R12 ;  /* 0x0000000c1f0c7221 */ /* 0x000fe20000000000 */
[--C-:B------:R-:W-:Y:S01]  /*1500*/  FADD R18, R33, R30.reuse ;  /* 0x0000001e21127221 */ /* 0x100fe20000000000 */
[----:B------:R-:W-:Y:S01]  /*1510*/  IMAD.U32 R35, R32, 0x10000, RZ ;  /* 0x0001000020237824 */ /* 0x000fe200078e00ff */
[----:B------:R-:W-:-:S02]  /*1520*/  PRMT R30, R24, 0x7632, R30 ;  /* 0x00007632181e7816 */ /* 0x000fc4000000001e */
[----:B------:R-:W-:Y:S02]  /*1530*/  PRMT R25, R25, 0x7632, R25 ;  /* 0x0000763219197816 */ /* 0x000fe40000000019 */
[----:B------:R-:W-:Y:S02]  /*1540*/  SHF.L.U32 R31, R24, 0x10, RZ ;  /* 0x00000010181f7819 */ /* 0x000fe400000006ff */
[----:B------:R-:W-:Y:S01]  /*1550*/  SHF.L.U32 R32, R27, 0x10, RZ ;  /* 0x000000101b207819 */ /* 0x000fe200000006ff */
[----:B------:R-:W-:Y:S01]  /*1560*/  IMAD.U32 R34, R19, 0x10000, RZ ;  /* 0x0001000013227824 */ /* 0x000fe200078e00ff */
[C---:B------:R-:W-:Y:S02]  /*1570*/  PRMT R17, R26.reuse, 0x7632, R17 ;  /* 0x000076321a117816 */ /* 0x040fe40000000011 */
[----:B------:R-:W-:Y:S01]  /*1580*/  PRMT R24, R27, 0x7632, R24 ;  /* 0x000076321b187816 */ /* 0x000fe20000000018 */
[----:B------:R-:W-:Y:S01]  /*1590*/  IMAD.U32 R33, R26, 0x10000, RZ ;  /* 0x000100001a217824 */ /* 0x000fe200078e00ff */
[----:B------:R-:W-:Y:S01]  /*15a0*/  FADD R26, R35, R20 ;  /* 0x00000014231a7221 */ /* 0x000fe20000000000 */
[----:B------:R-:W-:Y:S01]  /*15b0*/  SHF.L.U32 R25, R25, 0x10, RZ ;  /* 0x0000001019197819 */ /* 0x000fe200000006ff */
[----:B------:R-:W-:Y:S01]  /*15c0*/  FADD R22, R31, R22 ;  /* 0x000000161f167221 */ /* 0x000fe20000000000 */
[----:B------:R-:W-:Y:S01]  /*15d0*/  FADD R20, R32, R29 ;  /* 0x0000001d20147221 */ /* 0x000fe20000000000 */
[----:B------:R-:W-:Y:S01]  /*15e0*/  IMAD.U32 R19, R30, 0x10000, RZ ;  /* 0x000100001e137824 */ /* 0x000fe200078e00ff */
[----:B------:R-:W-:Y:S01]  /*15f0*/  FADD R29, R34, R23 ;  /* 0x00000017221d7221 */ /* 0x000fe20000000000 */
[----:B------:R-:W-:-:S02]  /*1600*/  IMAD.U32 R17, R17, 0x10000, RZ ;  /* 0x0001000011117824 */ /* 0x000fc400078e00ff */
[----:B------:R-:W-:Y:S01]  /*1610*/  IMAD.U32 R24, R24, 0x10000, RZ ;  /* 0x0001000018187824 */ /* 0x000fe200078e00ff */
[----:B------:R-:W-:Y:S01]  /*1620*/  FADD R25, R25, R22 ;  /* 0x0000001619197221 */ /* 0x000fe20000000000 */
[----:B------:R-:W-:Y:S01]  /*1630*/  FADD R28, R33, R28 ;  /* 0x0000001c211c7221 */ /* 0x000fe20000000000 */
[----:B------:R-:W-:Y:S01]  /*1640*/  FADD R23, R19, R12 ;  /* 0x0000000c13177221 */ /* 0x000fe20000000000 */
[----:B------:R-:W-:Y:S01]  /*1650*/  FADD R27, R17, R26 ;  /* 0x0000001a111b7221 */ /* 0x000fe20000000000 */
[----:B------:R-:W-:Y:S01]  /*1660*/  FADD R29, R24, R29 ;  /* 0x0000001d181d7221 */ /* 0x000fe20000000000 */
[----:B------:R-:W-:Y:S01]  /*1670*/  F2FP.BF16.PACK_AB R12, R75, R72 ;  /* 0x000000484b0c723e */ /* 0x000fe200000010ff */
[----:B------:R-:W-:Y:S01]  /*1680*/  @!P3 FFMA R9, R16, R16, R9 ;  /* 0x000000101009b223 */ /* 0x000fe20000000009 */
[-C--:B------:R-:W-:Y:S01]  /*1690*/  @!P3 FFMA R7, R18, R18.reuse, R7 ;  /* 0x000000121207b223 */ /* 0x080fe20000000007 */
[----:B------:R-:W-:Y:S02]  /*16a0*/  F2FP.BF16.PACK_AB R17, R25, R18 ;  /* 0x000000121911723e */ /* 0x000fe400000010ff */
[----:B------:R-:W-:-:S02]  /*16b0*/  F2FP.BF16.PACK_AB R16, R23, R16 ;  /* 0x000000101710723e */ /* 0x000fc400000010ff */
[----:B------:R-:W-:Y:S02]  /*16c0*/  F2FP.BF16.PACK_AB R18, R27, R28 ;  /* 0x0000001c1b12723e */ /* 0x000fe400000010ff */
[----:B------:R-:W-:Y:S01]  /*16d0*/  F2FP.BF16.PACK_AB R19, R29, R20 ;  /* 0x000000141d13723e */ /* 0x000fe200000010ff */
[----:B------:R0:W-:Y:S01]  /*16e0*/  @!P2 STG.E.128 [R70.64], R12 ;  /* 0x0000000c4600a986 */ /* 0x0001e2000c101d04 */
[----:B------:R-:W-:-:S03]  /*16f0*/  @!P3 FFMA R5, R28, R28, R5 ;  /* 0x0000001c1c05b223 */ /* 0x000fc60000000005 */
[----:B------:R0:W-:Y:S01]  /*1700*/  @!P3 STG.E.128 [R68.64], R16 ;  /* 0x000000104400b986 */ /* 0x0001e2000c101d04 */
[----:B------:R-:W-:Y:S01]  /*1710*/  @!P3 FFMA R3, R20, R20, R3 ;  /* 0x000000141403b223 */ /* 0x000fe20000000003 */
[----:B------:R-:W-:Y:S01]  /*1720*/  @!P3 FFMA R8, R23, R23, R8 ;  /* 0x000000171708b223 */ /* 0x000fe20000000008 */
[----:B------:R-:W-:Y:S01]  /*1730*/  @!P3 FFMA R6, R25, R25, R6 ;  /* 0x000000191906b223 */ /* 0x000fe20000000006 */
[----:B------:R-:W-:Y:S01]  /*1740*/  @!P3 FFMA R4, R27, R27, R4 ;  /* 0x0000001b1b04b223 */ /* 0x000fe20000000004 */
[----:B------:R-:W-:Y:S01]  /*1750*/  @!P3 FFMA R2, R29, R29, R2 ;  /* 0x0000001d1d02b223 */ /* 0x000fe20000000002 */
[----:B------:R-:W-:Y:S05]  /*1760*/  @!P1 BRA `(.L_x_1) ;  /* 0xfffff1d000009947 */ /* 0x000fea000383ffff */
[----:B------:R-:W-:Y:S01]  /*1770*/  FADD R44, R47, R44 ;  /* 0x0000002c2f2c7221 */ /* 0x000fe20000000000 */
[----:B------:R-:W-:Y:S01]  /*1780*/  FADD R8, R9, R8 ;  /* 0x0000000809087221 */ /* 0x000fe20000000000 */
[----:B------:R-:W-:Y:S01]  /*1790*/  MOV R21, 0x4 ;  /* 0x0000000400157802 */ /* 0x000fe20000000f00 */
[----:B------:R-:W-:Y:S01]  /*17a0*/  IMAD.MOV.U32 R22, RZ, RZ, -0x200 ;  /* 0xfffffe00ff167424 */ /* 0x000fe200078e00ff */
[----:B------:R-:W-:Y:S01]  /*17b0*/  FADD R43, R43, R44 ;  /* 0x0000002c2b2b7221 */ /* 0x000fe20000000000 */
[----:B------:R-:W-:-:S02]  /*17c0*/  FADD R7, R7, R8 ;  /* 0x0000000807077221 */ /* 0x000fc40000000000 */
[----:B------:R-:W1:Y:S01]  /*17d0*/  S2R R8, SR_TID.X ;  /* 0x0000000000087919 */ /* 0x000e620000002100 */
[----:B------:R-:W-:Y:S01]  /*17e0*/  FADD R42, R42, R43 ;  /* 0x0000002b2a2a7221 */ /* 0x000fe20000000000 */
[----:B------:R-:W-:-:S03]  /*17f0*/  FADD R6, R6, R7 ;  /* 0x0000000706067221 */ /* 0x000fc60000000000 */
[----:B------:R-:W-:Y:S01]  /*1800*/  FADD R41, R41, R42 ;  /* 0x0000002a29297221 */ /* 0x000fe20000000000 */
[----:B------:R-:W-:-:S03]  /*1810*/  FADD R5, R5, R6 ;  /* 0x0000000605057221 */ /* 0x000fc60000000000 */
[----:B------:R-:W-:Y:S01]  /*1820*/  FADD R40, R40, R41 ;  /* 0x0000002928287221 */ /* 0x000fe20000000000 */
[----:B------:R-:W-:-:S03]  /*1830*/  FADD R4, R4, R5 ;  /* 0x0000000504047221 */ /* 0x000fc60000000000 */
[----:B------:R-:W-:Y:S01]  /*1840*/  FADD R11, R11, R40 ;  /* 0x000000280b0b7221 */ /* 0x000fe20000000000 */
[----:B------:R-:W-:-:S03]  /*1850*/  FADD R3, R3, R4 ;  /* 0x0000000403037221 */ /* 0x000fc60000000000 */
[----:B------:R-:W-:Y:S01]  /*1860*/  FADD R11, R10, R11 ;  /* 0x0000000b0a0b7221 */ /* 0x000fe20000000000 */
[----:B------:R-:W-:-:S04]  /*1870*/  FADD R3, R2, R3 ;  /* 0x0000000302037221 */ /* 0x000fc80000000000 */
[----:B------:R-:W2:Y:S01]  /*1880*/  SHFL.BFLY PT, R0, R11, 0x10, 0x1f ;  /* 0x0e001f000b007f89 */ /* 0x000ea200000e0000 */
[----:B-1----:R-:W-:-:S03]  /*1890*/  LOP3.LUT P0, RZ, R8, 0x1f, RZ, 0xc0, !PT ;  /* 0x0000001f08ff7812 */ /* 0x002fc6000780c0ff */
[----:B------:R-:W1:Y:S01]  /*18a0*/  SHFL.BFLY PT, R2, R3, 0x10, 0x1f ;  /* 0x0e001f0003027f89 */ /* 0x000e6200000e0000 */
[C---:B------:R-:W-:Y:S02]  /*18b0*/  ISETP.GE.AND P1, PT, R8.reuse, 0x10, PT ;  /* 0x000000100800780c */ /* 0x040fe40003f26270 */
[----:B------:R-:W-:-:S05]  /*18c0*/  LOP3.LUT R20, R8, 0xff, RZ, 0xc0, !PT ;  /* 0x000000ff08147812 */ /* 0x000fca00078ec0ff */
[----:B------:R-:W-:Y:S01]  /*18d0*/  IMAD.WIDE.U32 R20, R20, R21, c[0x0][0x188] ;  /* 0x0000620014147625 */ /* 0x000fe200078e0015 */
[----:B--2---:R-:W-:Y:S01]  /*18e0*/  FADD R0, R11, R0 ;  /* 0x000000000b007221 */ /* 0x004fe20000000000 */
[----:B------:R-:W-:Y:S01]  /*18f0*/  SHF.R.U32.HI R11, RZ, 0x6, R8 ;  /* 0x00000006ff0b7819 */ /* 0x000fe20000011608 */
[----:B-1----:R-:W-:-:S03]  /*1900*/  FADD R4, R3, R2 ;  /* 0x0000000203047221 */ /* 0x002fc60000000000 */
[----:B------:R-:W1:Y:S01]  /*1910*/  SHFL.BFLY PT, R5, R0, 0x8, 0x1f ;  /* 0x0d001f0000057f89 */ /* 0x000e6200000e0000 */
[----:B------:R-:W-:-:S03]  /*1920*/  SGXT.U32 R11, R11, 0x2 ;  /* 0x000000020b0b781a */ /* 0x000fc60000000000 */
[----:B------:R-:W2:Y:S01]  /*1930*/  SHFL.BFLY PT, R7, R4, 0x8, 0x1f ;  /* 0x0d001f0004077f89 */ /* 0x000ea200000e0000 */
[----:B0-----:R-:W-:Y:S01]  /*1940*/  LOP3.LUT R12, R11, 0x4, RZ, 0xfc, !PT ;  /* 0x000000040b0c7812 */ /* 0x001fe200078efcff */
[----:B-1----:R-:W-:Y:S01]  /*1950*/  FADD R5, R0, R5 ;  /* 0x0000000500057221 */ /* 0x002fe20000000000 */
[----:B--2---:R-:W-:-:S04]  /*1960*/  FADD R7, R4, R7 ;  /* 0x0000000704077221 */ /* 0x004fc80000000000 */
[----:B------:R-:W0:Y:S04]  /*1970*/  SHFL.BFLY PT, R2, R5, 0x4, 0x1f ;  /* 0x0c801f0005027f89 */ /* 0x000e2800000e0000 */
[----:B------:R-:W1:Y:S01]  /*1980*/  SHFL.BFLY PT, R6, R7, 0x4, 0x1f ;  /* 0x0c801f0007067f89 */ /* 0x000e6200000e0000 */
[----:B0-----:R-:W-:Y:S01]  /*1990*/  FADD R2, R5, R2 ;  /* 0x0000000205027221 */ /* 0x001fe20000000000 */
[----:B------:R-:W-:Y:S01]  /*19a0*/  SHF.R.U32.HI R5, RZ, 0x5, R8 ;  /* 0x00000005ff057819 */ /* 0x000fe20000011608 */
[----:B-1----:R-:W-:-:S03]  /*19b0*/  FADD R6, R7, R6 ;  /* 0x0000000607067221 */ /* 0x002fc60000000000 */
[----:B------:R-:W0:Y:S01]  /*19c0*/  SHFL.BFLY PT, R3, R2, 0x2, 0x1f ;  /* 0x0c401f0002037f89 */ /* 0x000e2200000e0000 */
[----:B------:R-:W-:-:S03]  /*19d0*/  SHF.L.U32 R7, R12, 0x3, RZ ;  /* 0x000000030c077819 */ /* 0x000fc600000006ff */
[----:B------:R-:W1:Y:S01]  /*19e0*/  SHFL.BFLY PT, R9, R6, 0x2, 0x1f ;  /* 0x0c401f0006097f89 */ /* 0x000e6200000e0000 */
[----:B0-----:R-:W-:Y:S01]  /*19f0*/  FADD R3, R2, R3 ;  /* 0x0000000302037221 */ /* 0x001fe20000000000 */
[----:B------:R-:W-:Y:S01]  /*1a00*/  LOP3.LUT R2, R5, 0x1, RZ, 0xc0, !PT ;  /* 0x0000000105027812 */ /* 0x000fe200078ec0ff */
[----:B------:R-:W-:Y:S01]  /*1a10*/  IMAD.SHL.U32 R5, R11, 0x8, RZ ;  /* 0x000000080b057824 */ /* 0x000fe200078e00ff */
[----:B-1----:R-:W-:Y:S02]  /*1a20*/  FADD R9, R6, R9 ;  /* 0x0000000906097221 */ /* 0x002fe40000000000 */
[----:B------:R-:W0:Y:S01]  /*1a30*/  SHFL.BFLY PT, R0, R3, 0x1, 0x1f ;  /* 0x0c201f0003007f89 */ /* 0x000e2200000e0000 */
[C---:B------:R-:W-:Y:S01]  /*1a40*/  IMAD R5, R2.reuse, 0x4, R5 ;  /* 0x0000000402057824 */ /* 0x040fe200078e0205 */
[----:B------:R-:W-:Y:S02]  /*1a50*/  LEA R7, R2, R7, 0x2 ;  /* 0x0000000702077211 */ /* 0x000fe400078e10ff */
[----:B------:R-:W1:Y:S01]  /*1a60*/  SHFL.BFLY PT, R4, R9, 0x1, 0x1f ;  /* 0x0c201f0009047f89 */ /* 0x000e6200000e0000 */
[----:B0-----:R-:W-:Y:S01]  /*1a70*/  FADD R2, R3, R0 ;  /* 0x0000000003027221 */ /* 0x001fe20000000000 */
[----:B------:R-:W-:Y:S01]  /*1a80*/  LOP3.LUT R0, R8, 0x1, RZ, 0xc0, !PT ;  /* 0x0000000108007812 */ /* 0x000fe200078ec0ff */
[----:B-1----:R-:W-:-:S03]  /*1a90*/  FADD R4, R9, R4 ;  /* 0x0000000409047221 */ /* 0x002fc60000000000 */
[----:B------:R0:W-:Y:S04]  /*1aa0*/  @!P0 STS [R5], R2 ;  /* 0x0000000205008388 */ /* 0x0001e80000000800 */
[----:B------:R-:W-:Y:S04]  /*1ab0*/  @!P0 STS [R7], R4 ;  /* 0x0000000407008388 */ /* 0x000fe80000000800 */
[----:B------:R-:W-:Y:S01]  /*1ac0*/  BAR.SYNC.DEFER_BLOCKING 0x0 ;  /* 0x0000000000007b1d */ /* 0x000fe20000010000 */
[----:B------:R-:W-:Y:S01]  /*1ad0*/  ISETP.NE.U32.AND P0, PT, R0, 0x1, PT ;  /* 0x000000010000780c */ /* 0x000fe20003f05070 */
[----:B0-----:R-:W-:-:S03]  /*1ae0*/  IMAD.MOV.U32 R5, RZ, RZ, 0x39800000 ;  /* 0x39800000ff057424 */ /* 0x001fc600078e00ff */
[----:B------:R-:W-:Y:S01]  /*1af0*/  ISETP.LT.AND P0, PT, R8, 0x10, P0 ;  /* 0x000000100800780c */ /* 0x000fe20000701270 */
[----:B------:R-:W0:Y:S04]  /*1b00*/  @!P1 LDS R10, [R8.X4] ;  /* 0x00000000080a9984 */ /* 0x000e280000004800 */
[----:B0-----:R-:W0:Y:S02]  /*1b10*/  SHFL.BFLY PT, R3, R10, 0x1, 0x1f ;  /* 0x0c201f000a037f89 */ /* 0x001e2400000e0000 */
[----:B0-----:R-:W-:-:S06]  /*1b20*/  FADD R3, R10, R3 ;  /* 0x000000030a037221 */ /* 0x001fcc0000000000 */
[----:B------:R0:W-:Y:S04]  /*1b30*/  @P0 STS [R8.X4], R3 ;  /* 0x0000000308000388 */ /* 0x0001e80000004800 */
[----:B------:R-:W-:Y:S01]  /*1b40*/  BAR.SYNC.DEFER_BLOCKING 0x0 ;  /* 0x0000000000007b1d */ /* 0x000fe20000010000 */
[----:B0-----:R-:W-:-:S05]  /*1b50*/  MOV R3, 0xffffffff ;  /* 0xffffffff00037802 */ /* 0x001fca0000000f00 */
[----:B------:R-:W0:Y:S04]  /*1b60*/  LDS R0, [R11.X8] ;  /* 0x000000000b007984 */ /* 0x000e280000008800 */
[----:B------:R-:W1:Y:S01]  /*1b70*/  LDS R2, [R12.X8] ;  /* 0x000000000c027984 */ /* 0x000e620000008800 */
[-C--:B0-----:R-:W-:Y:S01]  /*1b80*/  FFMA R0, R0, R5.reuse, 9.9999999747524270788e-07 ;  /* 0x358637bd00007423 */ /* 0x081fe20000000005 */
[----:B-1----:R-:W-:-:S05]  /*1b90*/  FFMA R2, R2, R5, 9.9999999747524270788e-07 ;  /* 0x358637bd02027423 */ /* 0x002fca0000000005 */
[----:B------:R-:W0:Y:S08]  /*1ba0*/  MUFU.RSQ R0, R0 ;  /* 0x0000000000007308 */ /* 0x000e300000001400 */
[----:B------:R-:W1:Y:S02]  /*1bb0*/  MUFU.RSQ R2, R2 ;  /* 0x0000000200027308 */ /* 0x000e640000001400 */
.L_x_2:
[----:B------:R2:W3:Y:S01]  /*1bc0*/  LDG.E.EL R14, [R20.64] ;  /* 0x00000004140e7981 */ /* 0x0004e2000c2e1900 */
[----:B------:R-:W-:Y:S01]  /*1bd0*/  IADD3 R22, P0, R22, 0x200, RZ ;  /* 0x0000020016167810 */ /* 0x000fe20007f1e0ff */
[----:B------:R-:W-:Y:S01]  /*1be0*/  IMAD.MOV.U32 R23, RZ, RZ, 0x2 ;  /* 0x00000002ff177424 */ /* 0x000fe200078e00ff */
[----:B0-----:R-:W-:Y:S01]  /*1bf0*/  CS2R R4, SRZ ;  /* 0x0000000000047805 */ /* 0x001fe2000001ff00 */
[----:B------:R-:W-:Y:S01]  /*1c00*/  CS2R R6, SRZ ;  /* 0x0000000000067805 */ /* 0x000fe2000001ff00 */
[----:B------:R-:W-:-:S02]  /*1c10*/  LOP3.LUT R26, R22, R67, R62, 0xfe, !PT ;  /* 0x00000043161a7212 */ /* 0x000fc400078efe3e */
[----:B------:R-:W-:Y:S01]  /*1c20*/  LOP3.LUT R24, R22, R67, R65, 0xfe, !PT ;  /* 0x0000004316187212 */ /* 0x000fe200078efe41 */
[----:B------:R-:W-:Y:S01]  /*1c30*/  CS2R R8, SRZ ;  /* 0x0000000000087805 */ /* 0x000fe2000001ff00 */
[----:B------:R-:W-:Y:S01]  /*1c40*/  CS2R R10, SRZ ;  /* 0x00000000000a7805 */ /* 0x000fe2000001ff00 */
[----:B------:R-:W-:-:S04]  /*1c50*/  IMAD.WIDE R12, R26, R23, c[0x0][0x160] ;  /* 0x000058001a0c7625 */ /* 0x000fc800078e0217 */
[----:B------:R-:W-:Y:S01]  /*1c60*/  IMAD.WIDE R28, R24, R23, c[0x0][0x160] ;  /* 0x00005800181c7625 */ /* 0x000fe200078e0217 */
[----:B------:R-:W4:Y:S04]  /*1c70*/  @!P2 LDG.E.EF.128 R4, [R12.64] ;  /* 0x000000040c04a981 */ /* 0x000f28000c0e1d00 */
[----:B------:R-:W5:Y:S01]  /*1c80*/  @!P3 LDG.E.EF.128 R8, [R28.64] ;  /* 0x000000041c08b981 */ /* 0x000f62000c0e1d00 */
[----:B------:R-:W-:Y:S02]  /*1c90*/  IADD3.X R3, RZ, R3, RZ, P0, !PT ;  /* 0x00000003ff037210 */ /* 0x000fe400007fe4ff */
[----:B------:R-:W-:Y:S02]  /*1ca0*/  ISETP.GE.U32.AND P0, PT, R22, 0xe00, PT ;  /* 0x00000e001600780c */ /* 0x000fe40003f06070 */
[----:B--2---:R-:W-:-:S02]  /*1cb0*/  IADD3 R20, P1, R20, 0x400, RZ ;  /* 0x0000040014147810 */ /* 0x004fc40007f3e0ff */
[----:B------:R-:W-:-:S03]  /*1cc0*/  ISETP.GE.U32.AND.EX P0, PT, R3, RZ, PT, P0 ;  /* 0x000000ff0300720c */ /* 0x000fc60003f06100 */
[----:B------:R-:W-:Y:S01]  /*1cd0*/  IMAD.X R21, RZ, RZ, R21, P1 ;  /* 0x000000ffff157224 */ /* 0x000fe200008e0615 */
[----:B------:R-:W-:Y:S01]  /*1ce0*/  BAR.SYNC.DEFER_BLOCKING 0x0 ;  /* 0x0000000000007b1d */ /* 0x000fe20000010000 */
[C---:B---3--:R-:W-:Y:S02]  /*1cf0*/  PRMT R15, R14.reuse, 0x7632, R15 ;  /* 0x000076320e0f7816 */ /* 0x048fe4000000000f */
[----:B------:R-:W-:-:S03]  /*1d00*/  SHF.L.U32 R32, R14, 0x10, RZ ;  /* 0x000000100e207819 */ /* 0x000fc600000006ff */
[----:B------:R-:W-:-:S05]  /*1d10*/  IMAD.U32 R33, R15, 0x10000, RZ ;  /* 0x000100000f217824 */ /* 0x000fca00078e00ff */
[----:B------:R2:W-:Y:S04]  /*1d20*/  STS.64 [R66.X4], R32 ;  /* 0x0000002042007388 */ /* 0x0005e80000004a00 */
[----:B------:R-:W-:Y:S01]  /*1d30*/  BAR.SYNC.DEFER_BLOCKING 0x0 ;  /* 0x0000000000007b1d */ /* 0x000fe20000010000 */
[C---:B----4-:R-:W-:Y:S01]  /*1d40*/  PRMT R27, R5.reuse, 0x7632, R27 ;  /* 0x00007632051b7816 */ /* 0x050fe2000000001b */
[C---:B------:R-:W-:Y:S01]  /*1d50*/  IMAD.U32 R25, R4.reuse, 0x10000, RZ ;  /* 0x0001000004197824 */ /* 0x040fe200078e00ff */
[----:B------:R-:W-:Y:S02]  /*1d60*/  SHF.L.U32 R31, R5, 0x10, RZ ;  /* 0x00000010051f7819 */ /* 0x000fe400000006ff */
[----:B------:R-:W-:Y:S01]  /*1d70*/  PRMT R5, R4, 0x7632, R5 ;  /* 0x0000763204057816 */ /* 0x000fe20000000005 */
[----:B------:R-:W-:Y:S01]  /*1d80*/  IMAD.U32 R27, R27, 0x10000, RZ ;  /* 0x000100001b1b7824 */ /* 0x000fe200078e00ff */
[----:B-----5:R-:W-:Y:S01]  /*1d90*/  PRMT R4, R9, 0x7632, R4 ;  /* 0x0000763209047816 */ /* 0x020fe20000000004 */
[C---:B--2---:R-:W-:Y:S01]  /*1da0*/  IMAD.U32 R33, R7.reuse, 0x10000, RZ ;  /* 0x0001000007217824 */ /* 0x044fe200078e00ff */
[----:B------:R-:W-:Y:S01]  /*1db0*/  PRMT R30, R7, 0x7632, R30 ;  /* 0x00007632071e7816 */ /* 0x000fe2000000001e */
[----:B------:R-:W-:Y:S01]  /*1dc0*/  IMAD.U32 R41, R11, 0x10000, RZ ;  /* 0x000100000b297824 */ /* 0x000fe200078e00ff */
[----:B------:R-:W-:Y:S01]  /*1dd0*/  SHF.L.U32 R35, R9, 0x10, RZ ;  /* 0x0000001009237819 */ /* 0x000fe200000006ff */
[----:B------:R-:W-:Y:S01]  /*1de0*/  IMAD.U32 R9, R8, 0x10000, RZ ;  /* 0x0001000008097824 */ /* 0x000fe200078e00ff */
[----:B------:R-:W-:Y:S01]  /*1df0*/  SHF.L.U32 R37, R4, 0x10, RZ ;  /* 0x0000001004257819 */ /* 0x000fe200000006ff */
[----:B0-----:R-:W-:Y:S01]  /*1e00*/  FMUL R4, R0, R27 ;  /* 0x0000001b00047220 */ /* 0x001fe20000400000 */
[----:B------:R-:W-:Y:S01]  /*1e10*/  PRMT R7, R8, 0x7632, R7 ;  /* 0x0000763208077816 */ /* 0x000fe20000000007 */
[----:B------:R-:W-:Y:S01]  /*1e20*/  FMUL R31, R0, R31 ;  /* 0x0000001f001f7220 */ /* 0x000fe20000400000 */
[----:B------:R-:W-:Y:S01]  /*1e30*/  PRMT R34, R10, 0x7632, R34 ;  /* 0x000076320a227816 */ /* 0x000fe20000000022 */
[----:B-1----:R-:W-:Y:S01]  /*1e40*/  FMUL R8, R2, R37 ;  /* 0x0000002502087220 */ /* 0x002fe20000400000 */
[----:B------:R-:W-:Y:S01]  /*1e50*/  SHF.L.U32 R39, R10, 0x10, RZ ;  /* 0x000000100a277819 */ /* 0x000fe200000006ff */
[C---:B------:R-:W-:Y:S01]  /*1e60*/  FMUL R35, R2.reuse, R35 ;  /* 0x0000002302237220 */ /* 0x040fe20000400000 */
[----:B------:R-:W-:Y:S01]  /*1e70*/  PRMT R10, R11, 0x7632, R10 ;  /* 0x000076320b0a7816 */ /* 0x000fe2000000000a */
[----:B------:R-:W-:Y:S01]  /*1e80*/  FMUL R11, R2, R9 ;  /* 0x00000009020b7220 */ /* 0x000fe20000400000 */
[----:B------:R-:W-:Y:S01]  /*1e90*/  SHF.L.U32 R5, R5, 0x10, RZ ;  /* 0x0000001005057819 */ /* 0x000fe200000006ff */
[----:B------:R-:W0:Y:S01]  /*1ea0*/  LDS.128 R12, [R67.X4] ;  /* 0x00000000430c7984 */ /* 0x000e220000004c00 */
[C---:B------:R-:W-:Y:S01]  /*1eb0*/  PRMT R28, R6.reuse, 0x7632, R28 ;  /* 0x00007632061c7816 */ /* 0x040fe2000000001c */
[----:B------:R-:W-:Y:S01]  /*1ec0*/  IMAD.U32 R9, R7, 0x10000, RZ ;  /* 0x0001000007097824 */ /* 0x000fe200078e00ff */
[----:B------:R-:W-:Y:S01]  /*1ed0*/  SHF.L.U32 R29, R6, 0x10, RZ ;  /* 0x00000010061d7819 */ /* 0x000fe200000006ff */
[----:B------:R-:W1:Y:S01]  /*1ee0*/  LDS.128 R16, [R67.X4+0x10] ;  /* 0x0000100043107984 */ /* 0x000e620000004c00 */
[----:B------:R-:W-:Y:S01]  /*1ef0*/  FMUL R25, R0, R25 ;  /* 0x0000001900197220 */ /* 0x000fe20000400000 */
[----:B------:R-:W-:Y:S01]  /*1f00*/  SHF.L.U32 R7, R28, 0x10, RZ ;  /* 0x000000101c077819 */ /* 0x000fe200000006ff */
[----:B------:R-:W-:Y:S01]  /*1f10*/  FMUL R39, R2, R39 ;  /* 0x0000002702277220 */ /* 0x000fe20000400000 */
[C---:B------:R-:W-:Y:S01]  /*1f20*/  FMUL R29, R0.reuse, R29 ;  /* 0x0000001d001d7220 */ /* 0x040fe20000400000 */
[----:B------:R-:W-:Y:S01]  /*1f30*/  FMUL R33, R0, R33 ;  /* 0x0000002100217220 */ /* 0x000fe20000400000 */
[----:B------:R-:W-:Y:S01]  /*1f40*/  FMUL R41, R2, R41 ;  /* 0x0000002902297220 */ /* 0x000fe20000400000 */
[----:B------:R-:W-:Y:S01]  /*1f50*/  IMAD.WIDE R26, R26, R23, c[0x0][0x190] ;  /* 0x000064001a1a7625 */ /* 0x000fe200078e0217 */
[C---:B0-----:R-:W-:Y:S01]  /*1f60*/  FMUL R6, R15.reuse, R4 ;  /* 0x000000040f067220 */ /* 0x041fe20000400000 */
[----:B------:R-:W-:Y:S01]  /*1f70*/  FMUL R32, R15, R8 ;  /* 0x000000080f207220 */ /* 0x000fe20000400000 */
[----:B------:R-:W-:Y:S01]  /*1f80*/  FMUL R4, R0, R5 ;  /* 0x0000000500047220 */ /* 0x000fe20000400000 */
[----:B------:R-:W-:Y:S01]  /*1f90*/  FMUL R8, R2, R9 ;  /* 0x0000000902087220 */ /* 0x000fe20000400000 */
[----:B------:R-:W-:Y:S01]  /*1fa0*/  IMAD.U32 R5, R34, 0x10000, RZ ;  /* 0x0001000022057824 */ /* 0x000fe200078e00ff */
[C---:B------:R-:W-:Y:S01]  /*1fb0*/  FMUL R31, R14.reuse, R31 ;  /* 0x0000001f0e1f7220 */ /* 0x040fe20000400000 */
[----:B------:R-:W-:Y:S01]  /*1fc0*/  FMUL R35, R14, R35 ;  /* 0x000000230e237220 */ /* 0x000fe20000400000 */
[----:B------:R-:W-:Y:S01]  /*1fd0*/  FMUL R25, R25, R12 ;  /* 0x0000000c19197220 */ /* 0x000fe20000400000 */
[----:B------:R-:W-:Y:S01]  /*1fe0*/  FMUL R11, R12, R11 ;  /* 0x0000000b0c0b7220 */ /* 0x000fe20000400000 */
[----:B------:R-:W-:Y:S01]  /*1ff0*/  FMUL R14, R13, R8 ;  /* 0x000000080d0e7220 */ /* 0x000fe20000400000 */
[----:B------:R-:W-:Y:S01]  /*2000*/  FMUL R12, R2, R5 ;  /* 0x00000005020c7220 */ /* 0x000fe20000400000 */
[----:B------:R-:W-:Y:S01]  /*2010*/  FMUL R8, R0, R7 ;  /* 0x0000000700087220 */ /* 0x000fe20000400000 */
[----:B------:R-:W-:Y:S01]  /*2020*/  SHF.L.U32 R5, R30, 0x10, RZ ;  /* 0x000000101e057819 */ /* 0x000fe200000006ff */
[----:B------:R-:W-:Y:S01]  /*2030*/  IMAD.U32 R7, R10, 0x10000, RZ ;  /* 0x000100000a077824 */ /* 0x000fe200078e00ff */
[----:B-1----:R-:W-:Y:S01]  /*2040*/  FMUL R29, R29, R16 ;  /* 0x000000101d1d7220 */ /* 0x002fe20000400000 */
[----:B------:R-:W-:Y:S01]  /*2050*/  FMUL R10, R8, R17 ;  /* 0x00000011080a7220 */ /* 0x000fe20000400000 */
[----:B------:R-:W-:Y:S01]  /*2060*/  FMUL R39, R16, R39 ;  /* 0x0000002710277220 */ /* 0x000fe20000400000 */
[----:B------:R-:W-:Y:S01]  /*2070*/  FMUL R8, R0, R5 ;  /* 0x0000000500087220 */ /* 0x000fe20000400000 */
[----:B------:R-:W-:Y:S01]  /*2080*/  FMUL R28, R2, R7 ;  /* 0x00000007021c7220 */ /* 0x000fe20000400000 */
[----:B------:R-:W-:Y:S01]  /*2090*/  FMUL R16, R17, R12 ;  /* 0x0000000c11107220 */ /* 0x000fe20000400000 */
[----:B------:R-:W-:Y:S01]  /*20a0*/  FMUL R4, R4, R13 ;  /* 0x0000000d04047220 */ /* 0x000fe20000400000 */
[C---:B------:R-:W-:Y:S01]  /*20b0*/  FMUL R7, R18.reuse, R33 ;  /* 0x0000002112077220 */ /* 0x040fe20000400000 */
[C---:B------:R-:W-:Y:S01]  /*20c0*/  FMUL R12, R19.reuse, R8 ;  /* 0x00000008130c7220 */ /* 0x040fe20000400000 */
[----:B------:R-:W-:Y:S01]  /*20d0*/  FMUL R41, R18, R41 ;  /* 0x0000002912297220 */ /* 0x000fe20000400000 */
[----:B------:R-:W-:Y:S01]  /*20e0*/  FMUL R28, R19, R28 ;  /* 0x0000001c131c7220 */ /* 0x000fe20000400000 */
[----:B------:R-:W-:-:S02]  /*20f0*/  F2FP.BF16.PACK_AB R5, R6, R31 ;  /* 0x0000001f0605723e */ /* 0x000fc400000010ff */
[----:B------:R-:W-:Y:S01]  /*2100*/  F2FP.BF16.PACK_AB R4, R4, R25 ;  /* 0x000000190404723e */ /* 0x000fe200000010ff */
[----:B------:R-:W-:Y:S01]  /*2110*/  IMAD.WIDE R24, R24, R23, c[0x0][0x190] ;  /* 0x0000640018187625 */ /* 0x000fe200078e0217 */
[----:B------:R-:W-:Y:S02]  /*2120*/  F2FP.BF16.PACK_AB R8, R14, R11 ;  /* 0x0000000b0e08723e */ /* 0x000fe400000010ff */
[----:B------:R-:W-:Y:S02]  /*2130*/  F2FP.BF16.PACK_AB R6, R10, R29 ;  /* 0x0000001d0a06723e */ /* 0x000fe400000010ff */
[----:B------:R-:W-:Y:S02]  /*2140*/  F2FP.BF16.PACK_AB R7, R12, R7 ;  /* 0x000000070c07723e */ /* 0x000fe400000010ff */
[----:B------:R-:W-:Y:S02]  /*2150*/  F2FP.BF16.PACK_AB R9, R32, R35 ;  /* 0x000000232009723e */ /* 0x000fe400000010ff */
[----:B------:R-:W-:Y:S01]  /*2160*/  F2FP.BF16.PACK_AB R10, R16, R39 ;  /* 0x00000027100a723e */ /* 0x000fe200000010ff */
[----:B------:R0:W-:Y:S01]  /*2170*/  @!P2 STG.E.128 [R26.64], R4 ;  /* 0x000000041a00a986 */ /* 0x0001e2000c101d04 */
[----:B------:R-:W-:-:S05]  /*2180*/  F2FP.BF16.PACK_AB R11, R28, R41 ;  /* 0x000000291c0b723e */ /* 0x000fca00000010ff */
[----:B------:R0:W-:Y:S01]  /*2190*/  @!P3 STG.E.128 [R24.64], R8 ;  /* 0x000000081800b986 */ /* 0x0001e2000c101d04 */
[----:B------:R-:W-:Y:S05]  /*21a0*/  @!P0 BRA `(.L_x_2) ;  /* 0xfffffa1000008947 */ /* 0x000fea000383ffff */
[----:B------:R-:W-:Y:S05]  /*21b0*/  EXIT ;  /* 0x000000000000794d */ /* 0x000fea0003800000 */
.L_x_0:
[----:B------:R-:W-:Y:S01]  /*21c0*/  MOV R0, 0x0 ;  /* 0x0000000000007802 */ /* 0x000fe20000000f00 */
[----:B------:R-:W-:Y:S01]  /*21d0*/  IMAD.MOV.U32 R5, RZ, RZ, c[0x4][0x1c] ;  /* 0x01000700ff057624 */ /* 0x000fe200078e00ff */
[----:B------:R-:W-:Y:S01]  /*21e0*/  MOV R4, c[0x4][0x18] ;  /* 0x0100060000047a02 */ /* 0x000fe20000000f00 */
[----:B------:R-:W-:Y:S01]  /*21f0*/  IMAD.MOV.U32 R7, RZ, RZ, c[0x4][0x14] ;  /* 0x01000500ff077624 */ /* 0x000fe200078e00ff */
[----:B------:R0:W1:Y:S01]  /*2200*/  LDC.64 R2, c[0x4][R0] ;  /* 0x0100000000027b82 */ /* 0x0000620000000a00 */
[----:B------:R-:W-:Y:S01]  /*2210*/  MOV R6, c[0x4][0x10] ;  /* 0x0100040000067a02 */ /* 0x000fe20000000f00 */
[----:B------:R-:W-:Y:S01]  /*2220*/  IMAD.MOV.U32 R10, RZ, RZ, c[0x4][0x8] ;  /* 0x01000200ff0a7624 */ /* 0x000fe200078e00ff */
[----:B------:R-:W-:Y:S01]  /*2230*/  MOV R8, 0x2c ;  /* 0x0000002c00087802 */ /* 0x000fe20000000f00 */
[----:B------:R-:W-:Y:S01]  /*2240*/  IMAD.MOV.U32 R12, RZ, RZ, 0x1 ;  /* 0x00000001ff0c7424 */ /* 0x000fe200078e00ff */
[----:B------:R-:W-:-:S02]  /*2250*/  MOV R11, c[0x4][0xc] ;  /* 0x01000300000b7a02 */ /* 0x000fc40000000f00 */
[----:B------:R-:W-:Y:S02]  /*2260*/  MOV R13, RZ ;  /* 0x000000ff000d7202 */ /* 0x000fe40000000f00 */
[----:B------:R-:W-:Y:S01]  /*2270*/  LEPC R14 ;  /* 0x00000000000e734e */ /* 0x000fe20000000000 */
[----:B------:R-:W-:Y:S02]  /*2280*/  MOV R9, 0x22f0 ;  /* 0x000022f000097802 */ /* 0x000fe40000000f00 */
[----:B------:R-:W-:Y:S02]  /*2290*/  MOV R20, 0x2270 ;  /* 0x0000227000147802 */ /* 0x000fe40000000f00 */
[----:B------:R-:W-:Y:S02]  /*22a0*/  MOV R21, 0x0 ;  /* 0x0000000000157802 */ /* 0x000fe40000000f00 */
[----:B0-----:R-:W-:Y:S02]  /*22b0*/  MOV R0, 0x0 ;  /* 0x0000000000007802 */ /* 0x001fe40000000f00 */
[----:B------:R-:W-:-:S04]  /*22c0*/  IADD3 R20, P0, P1, -R20, R9, R14 ;  /* 0x0000000914147210 */ /* 0x000fc8000791e10e */
[----:B------:R-:W-:-:S04]  /*22d0*/  IADD3.X R21, ~R0, R21, R15, P0, P1 ;  /* 0x0000001500157210 */ /* 0x000fc800007e250f */
[----:B-1----:R-:W-:Y:S05]  /*22e0*/  CALL.ABS.NOINC R2 ;  /* 0x0000000002007343 */ /* 0x002fea0003c00000 */
.L_x_3:
[----:B------:R-:W-:-:S00]  /*22f0*/  BRA `(.L_x_3) ;  /* 0xfffffff000007947 */ /* 0x000fc0000383ffff */
[----:B------:R-:W-:-:S00]  /*2300*/  NOP ;  /* 0x0000000000007918 */ /* 0x000fc00000000000 */
[----:B------:R-:W-:-:S00]  /*2310*/  NOP ;  /* 0x0000000000007918 */ /* 0x000fc00000000000 */
[----:B------:R-:W-:-:S00]  /*2320*/  NOP ;  /* 0x0000000000007918 */ /* 0x000fc00000000000 */
[----:B------:R-:W-:-:S00]  /*2330*/  NOP ;  /* 0x0000000000007918 */ /* 0x000fc00000000000 */
[----:B------:R-:W-:-:S00]  /*2340*/  NOP ;  /* 0x0000000000007918 */ /* 0x000fc00000000000 */
[----:B------:R-:W-:-:S00]  /*2350*/  NOP ;  /* 0x0000000000007918 */ /* 0x000fc00000000000 */
[----:B------:R-:W-:-:S00]  /*2360*/  NOP ;  /* 0x0000000000007918 */ /* 0x000fc00000000000 */
[----:B------:R-:W-:-:S00]  /*2370*/  NOP ;  /* 0x0000000000007918 */ /* 0x000fc00000000000 */
.L_x_4:


//--------------------- .nv.global.init           --------------------------
	.section	.nv.global.init,"aw",@progbits
.nv.global.init:
	.type		assertFunc_0,@object
	.size		assertFunc_0,(_$_str - assertFunc_0)
assertFunc_0:
        /*0000*/ 	.byte	0x75, 0x6e, 0x6b, 0x6e, 0x6f, 0x77, 0x6e, 0x00
	.type		_$_str,@object
	.size		_$_str,(assertMessage_0 - _$_str)
_$_str:
        /*0008*/ 	.byte	0x5f, 0x5f, 0x43, 0x55, 0x44, 0x41, 0x5f, 0x46, 0x54, 0x5a, 0x00
	.type		assertMessage_0,@object
	.size		assertMessage_0,(assertFile_0 - assertMessage_0)
assertMessage_0:
        /*0013*/ 	.byte	0x69, 0x6e, 0x64, 0x65, 0x78, 0x20, 0x6f, 0x75, 0x74, 0x20, 0x6f, 0x66, 0x20, 0x62, 0x6f, 0x75
        /*0023*/ 	.byte	0x6e, 0x64, 0x73, 0x3a, 0x20, 0x30, 0x20, 0x3c, 0x3d, 0x20, 0x74, 0x6d, 0x70, 0x34, 0x20, 0x3c
        /*0033*/ 	.byte	0x20, 0x33, 0x32, 0x31, 0x32, 0x38, 0x00
	.type		assertFile_0,@object
	.size		assertFile_0,(.L_1 - assertFile_0)
assertFile_0:
        /*003a*/ 	.byte	0x2f, 0x74, 0x6d, 0x70, 0x2f, 0x74, 0x6f, 0x72, 0x63, 0x68, 0x69, 0x6e, 0x64, 0x75, 0x63, 0x74
        /*004a*/ 	.byte	0x6f, 0x72, 0x5f, 0x72, 0x6f, 0x6f, 0x74, 0x2f, 0x75, 0x77, 0x2f, 0x63, 0x75, 0x77, 0x71, 0x77
        /*005a*/ 	.byte	0x65, 0x71, 0x6f, 0x6d, 0x62, 0x66, 0x32, 0x32, 0x6b, 0x32, 0x6e, 0x74, 0x6b, 0x6f, 0x66, 0x67
        /*006a*/ 	.byte	0x73, 0x62, 0x76, 0x35, 0x37, 0x73, 0x6a, 0x35, 0x76, 0x76, 0x64, 0x63, 0x79, 0x62, 0x75, 0x71
        /*007a*/ 	.byte	0x72, 0x63, 0x6e, 0x68, 0x62, 0x68, 0x6f, 0x70, 0x66, 0x68, 0x71, 0x73, 0x71, 0x36, 0x34, 0x2e
        /*008a*/ 	.byte	0x70, 0x79, 0x00
.L_1:


//--------------------- .nv.shared.triton_red_fused__to_copy_add_embedding_mean_mul_pow_rsqrt_8 --------------------------
	.section	.nv.shared.triton_red_fused__to_copy_add_embedding_mean_mul_pow_rsqrt_8,"aw",@nobits
	.sectionflags	@""
	.align	16


//--------------------- SYMBOLS --------------------------

	.type		__assertfail,@function
